	.target	sm_90a

	.elftype	@"ET_EXEC"


//--------------------- .note.nv.tkinfo           --------------------------
	.section	.note.nv.tkinfo,"",@"SHT_NOTE"
	.sectionflags	@"SHF_NOTE_NV_TKINFO"
	.tkinfo
        /*0018*/ 	.word	0x00000002
        /*0030*/ 	.string	""
        /*0030*/ 	.string	"ptxas"
        /*0030*/ 	.string	"Cuda compilation tools, release 13.0, V13.0.88"
        /*0030*/ 	.string	"Build cuda_13.0.r13.0/compiler.36424714_0"
        /*0030*/ 	.string	"-arch sm_90a -m 64 "



//--------------------- .note.nv.cuinfo           --------------------------
	.section	.note.nv.cuinfo,"",@"SHT_NOTE"
	.sectionflags	@"SHF_NOTE_NV_CUINFO"
        /*0018*/ 	.short	0x0002
        /*001a*/ 	.short	0x005a
        /*001c*/ 	.short	0x0082
	.zero		2


//--------------------- .nv.info                  --------------------------
	.section	.nv.info,"",@"SHT_CUDA_INFO"
	.align	4


	//----- nvinfo : EIATTR_REGCOUNT
	.align		4
        /*0000*/ 	.byte	0x04, 0x2f
        /*0002*/ 	.short	(.L_18 - .L_17)
	.align		4
.L_17:
        /*0004*/ 	.word	index@(_ZN7cutlass13device_kernelINS_4gemm6kernel13GemmUniversalIN4cute5tupleIJiiiiEEENS1_10collective13CollectiveMmaINS1_34MainloopSm90TmaGmmaWarpSpecializedILi8ENS5_IJNS4_1CILi2EEENSA_ILi1EEESC_EEENS1_35KernelTmaWarpSpecializedCooperativeEEENS5_IJNSA_ILi128EEENSA_ILi64EEESH_EEENS_6half_tENS5_IJlSC_lEEESJ_SK_NS4_8TiledMMAINS4_8MMA_AtomIJNS4_4SM904GMMA25MMA_64x64x16_F32F16F16_SSILNSO_5MajorE0ELSQ_0ELNSO_7ScaleInE1ELSR_1EEEEEENS4_6LayoutISD_NS5_IJSC_NSA_ILi0EEESV_EEEEENS5_IJNS4_10UnderscoreESY_SY_EEEEENS4_13SM90_TMA_LOADENS4_14ComposedLayoutINS4_7SwizzleILi3ELi4ELi3EEENS4_18smem_ptr_flag_bitsILi16EEENSU_INS5_IJNSA_ILi8EEESH_EEENS5_IJSH_SC_EEEEEEEvNS4_8identityENS4_23SM90_TMA_LOAD_MULTICASTES1B_vS1C_EENS_8epilogue10collective18CollectiveEpilogueINS1F_22Sm90TmaWarpSpecializedILi3ELi2ELi16ELb1ELb0EEEJSI_NS5_IJSG_NSA_ILi32EEEEEESJ_SK_SJ_SK_NS1F_6fusion15FusionCallbacksIS1J_NS1M_17LinCombPerRowBiasISJ_fSJ_SJ_fLi8ELNS_15FloatRoundStyleE2EEESI_S1L_JEEES11_NS12_INS13_ILi2ELi4ELi3EEES16_NSU_INS5_IJS17_S1K_EEENS5_IJS1K_SC_EEEEEEENS4_17SM75_U32x4_LDSM_NENS4_14SM90_TMA_STOREES1W_NS4_17SM90_U32x4_STSM_NENS4_9Copy_AtomIJS1Z_SJ_EEEvEEEvvEEEEvNT_6ParamsE)
        /*0008*/ 	.word	0x000000a8


	//----- nvinfo : EIATTR_FRAME_SIZE
	.align		4
.L_18:
        /*000c*/ 	.byte	0x04, 0x11
        /*000e*/ 	.short	(.L_20 - .L_19)
	.align		4
.L_19:
        /*0010*/ 	.word	index@(_ZN7cutlass13device_kernelINS_4gemm6kernel13GemmUniversalIN4cute5tupleIJiiiiEEENS1_10collective13CollectiveMmaINS1_34MainloopSm90TmaGmmaWarpSpecializedILi8ENS5_IJNS4_1CILi2EEENSA_ILi1EEESC_EEENS1_35KernelTmaWarpSpecializedCooperativeEEENS5_IJNSA_ILi128EEENSA_ILi64EEESH_EEENS_6half_tENS5_IJlSC_lEEESJ_SK_NS4_8TiledMMAINS4_8MMA_AtomIJNS4_4SM904GMMA25MMA_64x64x16_F32F16F16_SSILNSO_5MajorE0ELSQ_0ELNSO_7ScaleInE1ELSR_1EEEEEENS4_6LayoutISD_NS5_IJSC_NSA_ILi0EEESV_EEEEENS5_IJNS4_10UnderscoreESY_SY_EEEEENS4_13SM90_TMA_LOADENS4_14ComposedLayoutINS4_7SwizzleILi3ELi4ELi3EEENS4_18smem_ptr_flag_bitsILi16EEENSU_INS5_IJNSA_ILi8EEESH_EEENS5_IJSH_SC_EEEEEEEvNS4_8identityENS4_23SM90_TMA_LOAD_MULTICASTES1B_vS1C_EENS_8epilogue10collective18CollectiveEpilogueINS1F_22Sm90TmaWarpSpecializedILi3ELi2ELi16ELb1ELb0EEEJSI_NS5_IJSG_NSA_ILi32EEEEEESJ_SK_SJ_SK_NS1F_6fusion15FusionCallbacksIS1J_NS1M_17LinCombPerRowBiasISJ_fSJ_SJ_fLi8ELNS_15FloatRoundStyleE2EEESI_S1L_JEEES11_NS12_INS13_ILi2ELi4ELi3EEES16_NSU_INS5_IJS17_S1K_EEENS5_IJS1K_SC_EEEEEEENS4_17SM75_U32x4_LDSM_NENS4_14SM90_TMA_STOREES1W_NS4_17SM90_U32x4_STSM_NENS4_9Copy_AtomIJS1Z_SJ_EEEvEEEvvEEEEvNT_6ParamsE)
        /*0014*/ 	.word	0x00000000


	//----- nvinfo : EIATTR_MIN_STACK_SIZE
	.align		4
.L_20:
        /*0018*/ 	.byte	0x04, 0x12
        /*001a*/ 	.short	(.L_22 - .L_21)
	.align		4
.L_21:
        /*001c*/ 	.word	index@(_ZN7cutlass13device_kernelINS_4gemm6kernel13GemmUniversalIN4cute5tupleIJiiiiEEENS1_10collective13CollectiveMmaINS1_34MainloopSm90TmaGmmaWarpSpecializedILi8ENS5_IJNS4_1CILi2EEENSA_ILi1EEESC_EEENS1_35KernelTmaWarpSpecializedCooperativeEEENS5_IJNSA_ILi128EEENSA_ILi64EEESH_EEENS_6half_tENS5_IJlSC_lEEESJ_SK_NS4_8TiledMMAINS4_8MMA_AtomIJNS4_4SM904GMMA25MMA_64x64x16_F32F16F16_SSILNSO_5MajorE0ELSQ_0ELNSO_7ScaleInE1ELSR_1EEEEEENS4_6LayoutISD_NS5_IJSC_NSA_ILi0EEESV_EEEEENS5_IJNS4_10UnderscoreESY_SY_EEEEENS4_13SM90_TMA_LOADENS4_14ComposedLayoutINS4_7SwizzleILi3ELi4ELi3EEENS4_18smem_ptr_flag_bitsILi16EEENSU_INS5_IJNSA_ILi8EEESH_EEENS5_IJSH_SC_EEEEEEEvNS4_8identityENS4_23SM90_TMA_LOAD_MULTICASTES1B_vS1C_EENS_8epilogue10collective18CollectiveEpilogueINS1F_22Sm90TmaWarpSpecializedILi3ELi2ELi16ELb1ELb0EEEJSI_NS5_IJSG_NSA_ILi32EEEEEESJ_SK_SJ_SK_NS1F_6fusion15FusionCallbacksIS1J_NS1M_17LinCombPerRowBiasISJ_fSJ_SJ_fLi8ELNS_15FloatRoundStyleE2EEESI_S1L_JEEES11_NS12_INS13_ILi2ELi4ELi3EEES16_NSU_INS5_IJS17_S1K_EEENS5_IJS1K_SC_EEEEEEENS4_17SM75_U32x4_LDSM_NENS4_14SM90_TMA_STOREES1W_NS4_17SM90_U32x4_STSM_NENS4_9Copy_AtomIJS1Z_SJ_EEEvEEEvvEEEEvNT_6ParamsE)
        /*0020*/ 	.word	0x00000000
.L_22:


//--------------------- .nv.compat                --------------------------
	.section	.nv.compat,"",@"SHT_CUDA_COMPAT_INFO"
	.align	4
        /*0000*/ 	.byte	0x02, 0x09, 0x01, 0x00, 0x02, 0x02, 0x04, 0x00, 0x02, 0x05, 0x05, 0x00, 0x03, 0x07, 0x01, 0x01
        /*0010*/ 	.byte	0x02, 0x03, 0x01, 0x00, 0x02, 0x06, 0x01, 0x00, 0x04, 0x0b, 0x08, 0x00, 0x00, 0x00, 0x00, 0x00
        /*0020*/ 	.byte	0x00, 0x00, 0x00, 0x00


//--------------------- .nv.info._ZN7cutlass13device_kernelINS_4gemm6kernel13GemmUniversalIN4cute5tupleIJiiiiEEENS1_10collective13CollectiveMmaINS1_34MainloopSm90TmaGmmaWarpSpecializedILi8ENS5_IJNS4_1CILi2EEENSA_ILi1EEESC_EEENS1_35KernelTmaWarpSpecializedCooperativeEEENS5_IJNSA_ILi128EEENSA_ILi64EEESH_EEENS_6half_tENS5_IJlSC_lEEESJ_SK_NS4_8TiledMMAINS4_8MMA_AtomIJNS4_4SM904GMMA25MMA_64x64x16_F32F16F16_SSILNSO_5MajorE0ELSQ_0ELNSO_7ScaleInE1ELSR_1EEEEEENS4_6LayoutISD_NS5_IJSC_NSA_ILi0EEESV_EEEEENS5_IJNS4_10UnderscoreESY_SY_EEEEENS4_13SM90_TMA_LOADENS4_14ComposedLayoutINS4_7SwizzleILi3ELi4ELi3EEENS4_18smem_ptr_flag_bitsILi16EEENSU_INS5_IJNSA_ILi8EEESH_EEENS5_IJSH_SC_EEEEEEEvNS4_8identityENS4_23SM90_TMA_LOAD_MULTICASTES1B_vS1C_EENS_8epilogue10collective18CollectiveEpilogueINS1F_22Sm90TmaWarpSpecializedILi3ELi2ELi16ELb1ELb0EEEJSI_NS5_IJSG_NSA_ILi32EEEEEESJ_SK_SJ_SK_NS1F_6fusion15FusionCallbacksIS1J_NS1M_17LinCombPerRowBiasISJ_fSJ_SJ_fLi8ELNS_15FloatRoundStyleE2EEESI_S1L_JEEES11_NS12_INS13_ILi2ELi4ELi3EEES16_NSU_INS5_IJS17_S1K_EEENS5_IJS1K_SC_EEEEEEENS4_17SM75_U32x4_LDSM_NENS4_14SM90_TMA_STOREES1W_NS4_17SM90_U32x4_STSM_NENS4_9Copy_AtomIJS1Z_SJ_EEEvEEEvvEEEEvNT_6ParamsE --------------------------
	.section	.nv.info._ZN7cutlass13device_kernelINS_4gemm6kernel13GemmUniversalIN4cute5tupleIJiiiiEEENS1_10collective13CollectiveMmaINS1_34MainloopSm90TmaGmmaWarpSpecializedILi8ENS5_IJNS4_1CILi2EEENSA_ILi1EEESC_EEENS1_35KernelTmaWarpSpecializedCooperativeEEENS5_IJNSA_ILi128EEENSA_ILi64EEESH_EEENS_6half_tENS5_IJlSC_lEEESJ_SK_NS4_8TiledMMAINS4_8MMA_AtomIJNS4_4SM904GMMA25MMA_64x64x16_F32F16F16_SSILNSO_5MajorE0ELSQ_0ELNSO_7ScaleInE1ELSR_1EEEEEENS4_6LayoutISD_NS5_IJSC_NSA_ILi0EEESV_EEEEENS5_IJNS4_10UnderscoreESY_SY_EEEEENS4_13SM90_TMA_LOADENS4_14ComposedLayoutINS4_7SwizzleILi3ELi4ELi3EEENS4_18smem_ptr_flag_bitsILi16EEENSU_INS5_IJNSA_ILi8EEESH_EEENS5_IJSH_SC_EEEEEEEvNS4_8identityENS4_23SM90_TMA_LOAD_MULTICASTES1B_vS1C_EENS_8epilogue10collective18CollectiveEpilogueINS1F_22Sm90TmaWarpSpecializedILi3ELi2ELi16ELb1ELb0EEEJSI_NS5_IJSG_NSA_ILi32EEEEEESJ_SK_SJ_SK_NS1F_6fusion15FusionCallbacksIS1J_NS1M_17LinCombPerRowBiasISJ_fSJ_SJ_fLi8ELNS_15FloatRoundStyleE2EEESI_S1L_JEEES11_NS12_INS13_ILi2ELi4ELi3EEES16_NSU_INS5_IJS17_S1K_EEENS5_IJS1K_SC_EEEEEEENS4_17SM75_U32x4_LDSM_NENS4_14SM90_TMA_STOREES1W_NS4_17SM90_U32x4_STSM_NENS4_9Copy_AtomIJS1Z_SJ_EEEvEEEvvEEEEvNT_6ParamsE,"",@"SHT_CUDA_INFO"
	.sectionflags	@""
	.align	4


	//----- nvinfo : EIATTR_CUDA_API_VERSION
	.align		4
        /*0000*/ 	.byte	0x04, 0x37
        /*0002*/ 	.short	(.L_24 - .L_23)
.L_23:
        /*0004*/ 	.word	0x00000082


	//----- nvinfo : EIATTR_KPARAM_INFO
	.align		4
.L_24:
        /*0008*/ 	.byte	0x04, 0x17
        /*000a*/ 	.short	(.L_26 - .L_25)
.L_25:
        /*000c*/ 	.word	0x00000000
        /*0010*/ 	.short	0x0000
        /*0012*/ 	.short	0x0070
        /*0014*/ 	.byte	0x00, 0xf0, 0x01, 0x1c


	//----- nvinfo : EIATTR_SPARSE_MMA_MASK
	.align		4
.L_26:
        /*0018*/ 	.byte	0x03, 0x50
        /*001a*/ 	.short	0x0000


	//----- nvinfo : EIATTR_MAXREG_COUNT
	.align		4
        /*001c*/ 	.byte	0x03, 0x1b
        /*001e*/ 	.short	0x00a8


	//----- nvinfo : EIATTR_NUM_BARRIERS
	.align		4
        /*0020*/ 	.byte	0x02, 0x4c
        /*0022*/ 	.byte	0x02
	.zero		1


	//----- nvinfo : EIATTR_EXTERNS
	.align		4
        /*0024*/ 	.byte	0x04, 0x0f
        /*0026*/ 	.short	(.L_28 - .L_27)


	//   ....[0]....
	.align		4
.L_27:
        /*0028*/ 	.word	index@(__assertfail)


	//----- nvinfo : EIATTR_MERCURY_ISA_VERSION
	.align		4
.L_28:
        /*002c*/ 	.byte	0x03, 0x5f
        /*002e*/ 	.short	0x0101


	//----- nvinfo : EIATTR_INT_WARP_WIDE_INSTR_OFFSETS
	.align		4
        /*0030*/ 	.byte	0x04, 0x31
        /*0032*/ 	.short	(.L_30 - .L_29)


	//   ....[0]....
.L_29:
        /*0034*/ 	.word	0x00000a80


	//   ....[1]....
        /*0038*/ 	.word	0x00000a90


	//   ....[2]....
        /*003c*/ 	.word	0x00000ba0


	//   ....[3]....
        /*0040*/ 	.word	0x000021f0


	//----- nvinfo : EIATTR_COOP_GROUP_MASK_REGIDS
	.align		4
.L_30:
        /*0044*/ 	.byte	0x04, 0x29
        /*0046*/ 	.short	(.L_32 - .L_31)


	//   ....[0]....
.L_31:
        /*0048*/ 	.word	0xffffffff


	//   ....[1]....
        /*004c*/ 	.word	0xffffffff


	//   ....[2]....
        /*0050*/ 	.word	0xffffffff


	//   ....[3]....
        /*0054*/ 	.word	0xffffffff


	//   ....[4]....
        /*0058*/ 	.word	0xffffffff


	//   ....[5]....
        /*005c*/ 	.word	0xffffffff


	//   ....[6]....
        /*0060*/ 	.word	0xffffffff


	//----- nvinfo : EIATTR_COOP_GROUP_INSTR_OFFSETS
	.align		4
.L_32:
        /*0064*/ 	.byte	0x04, 0x28
        /*0066*/ 	.short	(.L_34 - .L_33)


	//   ....[0]....
.L_33:
        /*0068*/ 	.word	0x00000070


	//   ....[1]....
        /*006c*/ 	.word	0x00000080


	//   ....[2]....
        /*0070*/ 	.word	0x00000430


	//   ....[3]....
        /*0074*/ 	.word	0x000006b0


	//   ....[4]....
        /*0078*/ 	.word	0x000008e0


	//   ....[5]....
        /*007c*/ 	.word	0x00000d10


	//   ....[6]....
        /*0080*/ 	.word	0x000017f0


	//----- nvinfo : EIATTR_REG_RECONFIG
	.align		4
.L_34:
        /*0084*/ 	.byte	0x01, 0x54
	.zero		2


	//----- nvinfo : EIATTR_SYSCALL_OFFSETS
	.align		4
        /*0088*/ 	.byte	0x04, 0x46
        /*008a*/ 	.short	(.L_36 - .L_35)


	//   ....[0]....
.L_35:
        /*008c*/ 	.word	0x000019b0


	//   ....[1]....
        /*0090*/ 	.word	0x00002420


	//   ....[2]....
        /*0094*/ 	.word	0x00002510


	//----- nvinfo : EIATTR_MBARRIER_INSTR_OFFSETS
	.align		4
.L_36:
        /*0098*/ 	.byte	0x04, 0x39
        /*009a*/ 	.short	(.L_38 - .L_37)


	//   ....[0]....
.L_37:
        /*009c*/ 	.word	0x00000550
        /*00a0*/ 	.word	0x000000ff
        /*00a4*/ 	.word	0x00000000
        /*00a8*/ 	.short	0x0100
        /*00aa*/ 	.byte	0x08
	.zero		1


	//   ....[1]....
        /*00ac*/ 	.word	0x00000560
        /*00b0*/ 	.word	0x000000ff
        /*00b4*/ 	.word	0x00000040
        /*00b8*/ 	.short	0x0100
        /*00ba*/ 	.byte	0x08
	.zero		1


	//   ....[2]....
        /*00bc*/ 	.word	0x00000570
        /*00c0*/ 	.word	0x000000ff
        /*00c4*/ 	.word	0x00000008
        /*00c8*/ 	.short	0x0100
        /*00ca*/ 	.byte	0x08
	.zero		1


	//   ....[3]....
        /*00cc*/ 	.word	0x00000580
        /*00d0*/ 	.word	0x000000ff
        /*00d4*/ 	.word	0x00000048
        /*00d8*/ 	.short	0x0100
        /*00da*/ 	.byte	0x08
	.zero		1


	//   ....[4]....
        /*00dc*/ 	.word	0x00000590
        /*00e0*/ 	.word	0x000000ff
        /*00e4*/ 	.word	0x00000010
        /*00e8*/ 	.short	0x0100
        /*00ea*/ 	.byte	0x08
	.zero		1


	//   ....[5]....
        /*00ec*/ 	.word	0x000005a0
        /*00f0*/ 	.word	0x000000ff
        /*00f4*/ 	.word	0x00000050
        /*00f8*/ 	.short	0x0100
        /*00fa*/ 	.byte	0x08
	.zero		1


	//   ....[6]....
        /*00fc*/ 	.word	0x000005b0
        /*0100*/ 	.word	0x000000ff
        /*0104*/ 	.word	0x00000018
        /*0108*/ 	.short	0x0100
        /*010a*/ 	.byte	0x08
	.zero		1


	//   ....[7]....
        /*010c*/ 	.word	0x000005c0
        /*0110*/ 	.word	0x000000ff
        /*0114*/ 	.word	0x00000058
        /*0118*/ 	.short	0x0100
        /*011a*/ 	.byte	0x08
	.zero		1


	//   ....[8]....
        /*011c*/ 	.word	0x000005d0
        /*0120*/ 	.word	0x000000ff
        /*0124*/ 	.word	0x00000020
        /*0128*/ 	.short	0x0100
        /*012a*/ 	.byte	0x08
	.zero		1


	//   ....[9]....
        /*012c*/ 	.word	0x000005e0
        /*0130*/ 	.word	0x000000ff
        /*0134*/ 	.word	0x00000060
        /*0138*/ 	.short	0x0100
        /*013a*/ 	.byte	0x08
	.zero		1


	//   ....[10]....
        /*013c*/ 	.word	0x000005f0
        /*0140*/ 	.word	0x000000ff
        /*0144*/ 	.word	0x00000028
        /*0148*/ 	.short	0x0100
        /*014a*/ 	.byte	0x08
	.zero		1


	//   ....[11]....
        /*014c*/ 	.word	0x00000600
        /*0150*/ 	.word	0x000000ff
        /*0154*/ 	.word	0x00000068
        /*0158*/ 	.short	0x0100
        /*015a*/ 	.byte	0x08
	.zero		1


	//   ....[12]....
        /*015c*/ 	.word	0x00000610
        /*0160*/ 	.word	0x000000ff
        /*0164*/ 	.word	0x00000030
        /*0168*/ 	.short	0x0100
        /*016a*/ 	.byte	0x08
	.zero		1


	//   ....[13]....
        /*016c*/ 	.word	0x00000620
        /*0170*/ 	.word	0x000000ff
        /*0174*/ 	.word	0x00000070
        /*0178*/ 	.short	0x0100
        /*017a*/ 	.byte	0x08
	.zero		1


	//   ....[14]....
        /*017c*/ 	.word	0x00000630
        /*0180*/ 	.word	0x000000ff
        /*0184*/ 	.word	0x00000038
        /*0188*/ 	.short	0x0100
        /*018a*/ 	.byte	0x08
	.zero		1


	//   ....[15]....
        /*018c*/ 	.word	0x00000640
        /*0190*/ 	.word	0x000000ff
        /*0194*/ 	.word	0x00000078
        /*0198*/ 	.short	0x0100
        /*019a*/ 	.byte	0x08
	.zero		1


	//   ....[16]....
        /*019c*/ 	.word	0x00000860
        /*01a0*/ 	.word	0x000000ff
        /*01a4*/ 	.word	0x00000080
        /*01a8*/ 	.short	0x0100
        /*01aa*/ 	.byte	0x08
	.zero		1


	//   ....[17]....
        /*01ac*/ 	.word	0x00000870
        /*01b0*/ 	.word	0x000000ff
        /*01b4*/ 	.word	0x00000098
        /*01b8*/ 	.short	0x0100
        /*01ba*/ 	.byte	0x08
	.zero		1


	//   ....[18]....
        /*01bc*/ 	.word	0x00000880
        /*01c0*/ 	.word	0x000000ff
        /*01c4*/ 	.word	0x00000088
        /*01c8*/ 	.short	0x0100
        /*01ca*/ 	.byte	0x08
	.zero		1


	//   ....[19]....
        /*01cc*/ 	.word	0x00000890
        /*01d0*/ 	.word	0x000000ff
        /*01d4*/ 	.word	0x000000a0
        /*01d8*/ 	.short	0x0100
        /*01da*/ 	.byte	0x08
	.zero		1


	//   ....[20]....
        /*01dc*/ 	.word	0x000008a0
        /*01e0*/ 	.word	0x000000ff
        /*01e4*/ 	.word	0x00000090
        /*01e8*/ 	.short	0x0100
        /*01ea*/ 	.byte	0x08
	.zero		1


	//   ....[21]....
        /*01ec*/ 	.word	0x000008b0
        /*01f0*/ 	.word	0x000000ff
        /*01f4*/ 	.word	0x000000a8
        /*01f8*/ 	.short	0x0100
        /*01fa*/ 	.byte	0x08
	.zero		1


	//   ....[22]....
        /*01fc*/ 	.word	0x00000c10
        /*0200*/ 	.word	0x000000ff
        /*0204*/ 	.word	0x000000b0
        /*0208*/ 	.short	0x0100
        /*020a*/ 	.byte	0x06
	.zero		1


	//   ....[23]....
        /*020c*/ 	.word	0x00000ca0
        /*0210*/ 	.word	0x000000ff
        /*0214*/ 	.word	0x000000b8
        /*0218*/ 	.short	0x0100
        /*021a*/ 	.byte	0x06
	.zero		1


	//   ....[24]....
        /*021c*/ 	.word	0x00001a30
        /*0220*/ 	.word	0x00000003
        /*0224*/ 	.word	0x00000000
        /*0228*/ 	.short	0x010a
        /*022a*/ 	.byte	0x3f
	.zero		1


	//   ....[25]....
        /*022c*/ 	.word	0x00001a70
        /*0230*/ 	.word	0x00000003
        /*0234*/ 	.word	0x00000000
        /*0238*/ 	.short	0x010a
        /*023a*/ 	.byte	0x3f
	.zero		1


	//   ....[26]....
        /*023c*/ 	.word	0x00001de0
        /*0240*/ 	.word	0x000000ff
        /*0244*/ 	.word	0x00000000
        /*0248*/ 	.short	0x010a
        /*024a*/ 	.byte	0x04
	.zero		1


	//   ....[27]....
        /*024c*/ 	.word	0x00001e20
        /*0250*/ 	.word	0x000000ff
        /*0254*/ 	.word	0x00000000
        /*0258*/ 	.short	0x010a
        /*025a*/ 	.byte	0x04
	.zero		1


	//   ....[28]....
        /*025c*/ 	.word	0x00002080
        /*0260*/ 	.word	0x00000005
        /*0264*/ 	.word	0x00000000
        /*0268*/ 	.short	0x0101
        /*026a*/ 	.byte	0x3f
	.zero		1


	//   ....[29]....
        /*026c*/ 	.word	0x00002270
        /*0270*/ 	.word	0x00000003
        /*0274*/ 	.word	0x00000000
        /*0278*/ 	.short	0x0101
        /*027a*/ 	.byte	0x3f
	.zero		1


	//   ....[30]....
        /*027c*/ 	.word	0x00002e40
        /*0280*/ 	.word	0x00000005
        /*0284*/ 	.word	0x00000080
        /*0288*/ 	.short	0x010a
        /*028a*/ 	.byte	0x3f
	.zero		1


	//   ....[31]....
        /*028c*/ 	.word	0x00003850
        /*0290*/ 	.word	0x000000ff
        /*0294*/ 	.word	0x00000000
        /*0298*/ 	.short	0x0101
        /*029a*/ 	.byte	0x04
	.zero		1


	//   ....[32]....
        /*029c*/ 	.word	0x00003940
        /*02a0*/ 	.word	0x00000018
        /*02a4*/ 	.word	0x00000080
        /*02a8*/ 	.short	0x010a
        /*02aa*/ 	.byte	0x3f
	.zero		1


	//   ....[33]....
        /*02ac*/ 	.word	0x00003fc0
        /*02b0*/ 	.word	0x000000ff
        /*02b4*/ 	.word	0x00000000
        /*02b8*/ 	.short	0x0101
        /*02ba*/ 	.byte	0x04
	.zero		1


	//   ....[34]....
        /*02bc*/ 	.word	0x00004930
        /*02c0*/ 	.word	0x000000ff
        /*02c4*/ 	.word	0x00000000
        /*02c8*/ 	.short	0x0101
        /*02ca*/ 	.byte	0x04
	.zero		1


	//   ....[35]....
        /*02cc*/ 	.word	0x00004f50
        /*02d0*/ 	.word	0x000000ff
        /*02d4*/ 	.word	0x000000b8
        /*02d8*/ 	.short	0x010a
        /*02da*/ 	.byte	0x04
	.zero		1


	//   ....[36]....
        /*02dc*/ 	.word	0x00005380
        /*02e0*/ 	.word	0x000000ff
        /*02e4*/ 	.word	0x00000098
        /*02e8*/ 	.short	0x010a
        /*02ea*/ 	.byte	0x05
	.zero		1


	//   ....[37]....
        /*02ec*/ 	.word	0x00005480
        /*02f0*/ 	.word	0x000000ff
        /*02f4*/ 	.word	0x00000080
        /*02f8*/ 	.short	0x010b
        /*02fa*/ 	.byte	0x05
	.zero		1


	//   ....[38]....
        /*02fc*/ 	.word	0x00005510
        /*0300*/ 	.word	0x000000ff
        /*0304*/ 	.word	0x00000000
        /*0308*/ 	.short	0x0101
        /*030a*/ 	.byte	0x05
	.zero		1


	//   ....[39]....
        /*030c*/ 	.word	0x00005580
        /*0310*/ 	.word	0x000000ff
        /*0314*/ 	.word	0x00000098
        /*0318*/ 	.short	0x010a
        /*031a*/ 	.byte	0x04
	.zero		1


	//   ....[40]....
        /*031c*/ 	.word	0x000056a0
        /*0320*/ 	.word	0x000000ff
        /*0324*/ 	.word	0x00000080
        /*0328*/ 	.short	0x010b
        /*032a*/ 	.byte	0x04
	.zero		1


	//   ....[41]....
        /*032c*/ 	.word	0x00005780
        /*0330*/ 	.word	0x000000ff
        /*0334*/ 	.word	0x00000000
        /*0338*/ 	.short	0x0101
        /*033a*/ 	.byte	0x04
	.zero		1


	//   ....[42]....
        /*033c*/ 	.word	0x00005e30
        /*0340*/ 	.word	0x00000003
        /*0344*/ 	.word	0x00000098
        /*0348*/ 	.short	0x010a
        /*034a*/ 	.byte	0x3f
	.zero		1


	//   ....[43]....
        /*034c*/ 	.word	0x00005f00
        /*0350*/ 	.word	0x00000005
        /*0354*/ 	.word	0x00000098
        /*0358*/ 	.short	0x010a
        /*035a*/ 	.byte	0x3f
	.zero		1


	//   ....[44]....
        /*035c*/ 	.word	0x00005fb0
        /*0360*/ 	.word	0x00000003
        /*0364*/ 	.word	0x00000098
        /*0368*/ 	.short	0x010a
        /*036a*/ 	.byte	0x3f
	.zero		1


	//   ....[45]....
        /*036c*/ 	.word	0x00006300
        /*0370*/ 	.word	0x0000000e
        /*0374*/ 	.word	0x00000040
        /*0378*/ 	.short	0x010a
        /*037a*/ 	.byte	0x3f
	.zero		1


	//   ....[46]....
        /*037c*/ 	.word	0x000066b0
        /*0380*/ 	.word	0x00000004
        /*0384*/ 	.word	0x000000b8
        /*0388*/ 	.short	0x0101
        /*038a*/ 	.byte	0x3f
	.zero		1


	//   ....[47]....
        /*038c*/ 	.word	0x00006dc0
        /*0390*/ 	.word	0x00000005
        /*0394*/ 	.word	0x00000000
        /*0398*/ 	.short	0x010a
        /*039a*/ 	.byte	0x3f
	.zero		1


	//   ....[48]....
        /*039c*/ 	.word	0x00006e40
        /*03a0*/ 	.word	0x00000007
        /*03a4*/ 	.word	0x00000000
        /*03a8*/ 	.short	0x010a
        /*03aa*/ 	.byte	0x3f
	.zero		1


	//   ....[49]....
        /*03ac*/ 	.word	0x00006ed0
        /*03b0*/ 	.word	0x00000006
        /*03b4*/ 	.word	0x00000000
        /*03b8*/ 	.short	0x010a
        /*03ba*/ 	.byte	0x3f
	.zero		1


	//   ....[50]....
        /*03bc*/ 	.word	0x00006f60
        /*03c0*/ 	.word	0x00000009
        /*03c4*/ 	.word	0x00000000
        /*03c8*/ 	.short	0x010a
        /*03ca*/ 	.byte	0x3f
	.zero		1


	//   ....[51]....
        /*03cc*/ 	.word	0x00006ff0
        /*03d0*/ 	.word	0x00000006
        /*03d4*/ 	.word	0x00000000
        /*03d8*/ 	.short	0x010a
        /*03da*/ 	.byte	0x3f
	.zero		1


	//   ....[52]....
        /*03dc*/ 	.word	0x00007080
        /*03e0*/ 	.word	0x00000009
        /*03e4*/ 	.word	0x00000000
        /*03e8*/ 	.short	0x010a
        /*03ea*/ 	.byte	0x3f
	.zero		1


	//   ....[53]....
        /*03ec*/ 	.word	0x00007110
        /*03f0*/ 	.word	0x00000006
        /*03f4*/ 	.word	0x00000000
        /*03f8*/ 	.short	0x010a
        /*03fa*/ 	.byte	0x3f
	.zero		1


	//   ....[54]....
        /*03fc*/ 	.word	0x000071a0
        /*0400*/ 	.word	0x00000003
        /*0404*/ 	.word	0x00000000
        /*0408*/ 	.short	0x010a
        /*040a*/ 	.byte	0x3f
	.zero		1


	//   ....[55]....
        /*040c*/ 	.word	0x00007200
        /*0410*/ 	.word	0x00000003
        /*0414*/ 	.word	0x00000000
        /*0418*/ 	.short	0x010a
        /*041a*/ 	.byte	0x3f
	.zero		1


	//   ....[56]....
        /*041c*/ 	.word	0x00007260
        /*0420*/ 	.word	0x00000005
        /*0424*/ 	.word	0x00000000
        /*0428*/ 	.short	0x010a
        /*042a*/ 	.byte	0x3f
	.zero		1


	//   ....[57]....
        /*042c*/ 	.word	0x000072b0
        /*0430*/ 	.word	0x00000005
        /*0434*/ 	.word	0x00000080
        /*0438*/ 	.short	0x010a
        /*043a*/ 	.byte	0x3f
	.zero		1


	//   ....[58]....
        /*043c*/ 	.word	0x00007300
        /*0440*/ 	.word	0x00000018
        /*0444*/ 	.word	0x00000080
        /*0448*/ 	.short	0x010a
        /*044a*/ 	.byte	0x3f
	.zero		1


	//   ....[59]....
        /*044c*/ 	.word	0x00007360
        /*0450*/ 	.word	0x00000003
        /*0454*/ 	.word	0x000000b8
        /*0458*/ 	.short	0x010a
        /*045a*/ 	.byte	0x3f
	.zero		1


	//   ....[60]....
        /*045c*/ 	.word	0x000073c0
        /*0460*/ 	.word	0x00000005
        /*0464*/ 	.word	0x00000098
        /*0468*/ 	.short	0x010a
        /*046a*/ 	.byte	0x3f
	.zero		1


	//   ....[61]....
        /*046c*/ 	.word	0x00007420
        /*0470*/ 	.word	0x00000007
        /*0474*/ 	.word	0x00000098
        /*0478*/ 	.short	0x010a
        /*047a*/ 	.byte	0x3f
	.zero		1


	//   ....[62]....
        /*047c*/ 	.word	0x00007470
        /*0480*/ 	.word	0x00000003
        /*0484*/ 	.word	0x00000098
        /*0488*/ 	.short	0x010a
        /*048a*/ 	.byte	0x3f
	.zero		1


	//   ....[63]....
        /*048c*/ 	.word	0x000074c0
        /*0490*/ 	.word	0x00000005
        /*0494*/ 	.word	0x00000098
        /*0498*/ 	.short	0x010a
        /*049a*/ 	.byte	0x3f
	.zero		1


	//   ....[64]....
        /*049c*/ 	.word	0x00007590
        /*04a0*/ 	.word	0x0000000e
        /*04a4*/ 	.word	0x00000040
        /*04a8*/ 	.short	0x010a
        /*04aa*/ 	.byte	0x3f
	.zero		1


	//   ....[65]....
        /*04ac*/ 	.word	0x00007660
        /*04b0*/ 	.word	0x00000005
        /*04b4*/ 	.word	0x00000000
        /*04b8*/ 	.short	0x010a
        /*04ba*/ 	.byte	0x3f
	.zero		1


	//   ....[66]....
        /*04bc*/ 	.word	0x000076b0
        /*04c0*/ 	.word	0x00000007
        /*04c4*/ 	.word	0x00000000
        /*04c8*/ 	.short	0x010a
        /*04ca*/ 	.byte	0x3f
	.zero		1


	//   ....[67]....
        /*04cc*/ 	.word	0x00007700
        /*04d0*/ 	.word	0x00000006
        /*04d4*/ 	.word	0x00000000
        /*04d8*/ 	.short	0x010a
        /*04da*/ 	.byte	0x3f
	.zero		1


	//   ....[68]....
        /*04dc*/ 	.word	0x00007750
        /*04e0*/ 	.word	0x00000009
        /*04e4*/ 	.word	0x00000000
        /*04e8*/ 	.short	0x010a
        /*04ea*/ 	.byte	0x3f
	.zero		1


	//   ....[69]....
        /*04ec*/ 	.word	0x000077a0
        /*04f0*/ 	.word	0x00000006
        /*04f4*/ 	.word	0x00000000
        /*04f8*/ 	.short	0x010a
        /*04fa*/ 	.byte	0x3f
	.zero		1


	//   ....[70]....
        /*04fc*/ 	.word	0x000077f0
        /*0500*/ 	.word	0x00000009
        /*0504*/ 	.word	0x00000000
        /*0508*/ 	.short	0x010a
        /*050a*/ 	.byte	0x3f
	.zero		1


	//   ....[71]....
        /*050c*/ 	.word	0x00007840
        /*0510*/ 	.word	0x00000006
        /*0514*/ 	.word	0x00000000
        /*0518*/ 	.short	0x010a
        /*051a*/ 	.byte	0x3f
	.zero		1


	//----- nvinfo : EIATTR_NUM_MBARRIERS
	.align		4
.L_38:
        /*051c*/ 	.byte	0x03, 0x38
        /*051e*/ 	.short	0x0018


	//----- nvinfo : EIATTR_EXIT_INSTR_OFFSETS
	.align		4
        /*0520*/ 	.byte	0x04, 0x1c
        /*0522*/ 	.short	(.L_40 - .L_39)


	//   ....[0]....
.L_39:
        /*0524*/ 	.word	0x000071f0


	//----- nvinfo : EIATTR_MAX_THREADS
	.align		4
.L_40:
        /*0528*/ 	.byte	0x04, 0x05
        /*052a*/ 	.short	(.L_42 - .L_41)
.L_41:
        /*052c*/ 	.word	0x00000180
        /*0530*/ 	.word	0x00000001
        /*0534*/ 	.word	0x00000001


	//----- nvinfo : EIATTR_CRS_STACK_SIZE
	.align		4
.L_42:
        /*0538*/ 	.byte	0x04, 0x1e
        /*053a*/ 	.short	(.L_44 - .L_43)
.L_43:
        /*053c*/ 	.word	0x00000000


	//----- nvinfo : EIATTR_CBANK_PARAM_SIZE
	.align		4
.L_44:
        /*0540*/ 	.byte	0x03, 0x19
        /*0542*/ 	.short	0x0770


	//----- nvinfo : EIATTR_PARAM_CBANK
	.align		4
        /*0544*/ 	.byte	0x04, 0x0a
        /*0546*/ 	.short	(.L_46 - .L_45)
	.align		4
.L_45:
        /*0548*/ 	.word	index@(.nv.constant0._ZN7cutlass13device_kernelINS_4gemm6kernel13GemmUniversalIN4cute5tupleIJiiiiEEENS1_10collective13CollectiveMmaINS1_34MainloopSm90TmaGmmaWarpSpecializedILi8ENS5_IJNS4_1CILi2EEENSA_ILi1EEESC_EEENS1_35KernelTmaWarpSpecializedCooperativeEEENS5_IJNSA_ILi128EEENSA_ILi64EEESH_EEENS_6half_tENS5_IJlSC_lEEESJ_SK_NS4_8TiledMMAINS4_8MMA_AtomIJNS4_4SM904GMMA25MMA_64x64x16_F32F16F16_SSILNSO_5MajorE0ELSQ_0ELNSO_7ScaleInE1ELSR_1EEEEEENS4_6LayoutISD_NS5_IJSC_NSA_ILi0EEESV_EEEEENS5_IJNS4_10UnderscoreESY_SY_EEEEENS4_13SM90_TMA_LOADENS4_14ComposedLayoutINS4_7SwizzleILi3ELi4ELi3EEENS4_18smem_ptr_flag_bitsILi16EEENSU_INS5_IJNSA_ILi8EEESH_EEENS5_IJSH_SC_EEEEEEEvNS4_8identityENS4_23SM90_TMA_LOAD_MULTICASTES1B_vS1C_EENS_8epilogue10collective18CollectiveEpilogueINS1F_22Sm90TmaWarpSpecializedILi3ELi2ELi16ELb1ELb0EEEJSI_NS5_IJSG_NSA_ILi32EEEEEESJ_SK_SJ_SK_NS1F_6fusion15FusionCallbacksIS1J_NS1M_17LinCombPerRowBiasISJ_fSJ_SJ_fLi8ELNS_15FloatRoundStyleE2EEESI_S1L_JEEES11_NS12_INS13_ILi2ELi4ELi3EEES16_NSU_INS5_IJS17_S1K_EEENS5_IJS1K_SC_EEEEEEENS4_17SM75_U32x4_LDSM_NENS4_14SM90_TMA_STOREES1W_NS4_17SM90_U32x4_STSM_NENS4_9Copy_AtomIJS1Z_SJ_EEEvEEEvvEEEEvNT_6ParamsE)
        /*054c*/ 	.short	0x0210
        /*054e*/ 	.short	0x0770


	//----- nvinfo : EIATTR_SW_WAR
	.align		4
.L_46:
        /*0550*/ 	.byte	0x04, 0x36
        /*0552*/ 	.short	(.L_48 - .L_47)
.L_47:
        /*0554*/ 	.word	0x00000008
.L_48:


//--------------------- .nv.callgraph             --------------------------
	.section	.nv.callgraph,"",@"SHT_CUDA_CALLGRAPH"
	.align	4
	.sectionentsize	8
	.align		4
        /*0000*/ 	.word	0x00000000
	.align		4
        /*0004*/ 	.word	0xffffffff
	.align		4
        /*0008*/ 	.word	index@(_ZN7cutlass13device_kernelINS_4gemm6kernel13GemmUniversalIN4cute5tupleIJiiiiEEENS1_10collective13CollectiveMmaINS1_34MainloopSm90TmaGmmaWarpSpecializedILi8ENS5_IJNS4_1CILi2EEENSA_ILi1EEESC_EEENS1_35KernelTmaWarpSpecializedCooperativeEEENS5_IJNSA_ILi128EEENSA_ILi64EEESH_EEENS_6half_tENS5_IJlSC_lEEESJ_SK_NS4_8TiledMMAINS4_8MMA_AtomIJNS4_4SM904GMMA25MMA_64x64x16_F32F16F16_SSILNSO_5MajorE0ELSQ_0ELNSO_7ScaleInE1ELSR_1EEEEEENS4_6LayoutISD_NS5_IJSC_NSA_ILi0EEESV_EEEEENS5_IJNS4_10UnderscoreESY_SY_EEEEENS4_13SM90_TMA_LOADENS4_14ComposedLayoutINS4_7SwizzleILi3ELi4ELi3EEENS4_18smem_ptr_flag_bitsILi16EEENSU_INS5_IJNSA_ILi8EEESH_EEENS5_IJSH_SC_EEEEEEEvNS4_8identityENS4_23SM90_TMA_LOAD_MULTICASTES1B_vS1C_EENS_8epilogue10collective18CollectiveEpilogueINS1F_22Sm90TmaWarpSpecializedILi3ELi2ELi16ELb1ELb0EEEJSI_NS5_IJSG_NSA_ILi32EEEEEESJ_SK_SJ_SK_NS1F_6fusion15FusionCallbacksIS1J_NS1M_17LinCombPerRowBiasISJ_fSJ_SJ_fLi8ELNS_15FloatRoundStyleE2EEESI_S1L_JEEES11_NS12_INS13_ILi2ELi4ELi3EEES16_NSU_INS5_IJS17_S1K_EEENS5_IJS1K_SC_EEEEEEENS4_17SM75_U32x4_LDSM_NENS4_14SM90_TMA_STOREES1W_NS4_17SM90_U32x4_STSM_NENS4_9Copy_AtomIJS1Z_SJ_EEEvEEEvvEEEEvNT_6ParamsE)
	.align		4
        /*000c*/ 	.word	index@(__assertfail)
	.align		4
        /*0010*/ 	.word	0x00000000
	.align		4
        /*0014*/ 	.word	0xfffffffe
	.align		4
        /*0018*/ 	.word	0x00000000
	.align		4
        /*001c*/ 	.word	0xfffffffd
	.align		4
        /*0020*/ 	.word	0x00000000
	.align		4
        /*0024*/ 	.word	0xfffffffc


//--------------------- .nv.constant4             --------------------------
	.section	.nv.constant4,"a",@progbits
	.align	8
	.align		8
.nv.constant4:
        /*0000*/ 	.dword	__assertfail
	.align		8
        /*0008*/ 	.dword	__unnamed_1
	.align		8
        /*0010*/ 	.dword	__unnamed_2
	.align		8
        /*0018*/ 	.dword	_ZN39_INTERNAL_99d3382a_4_k_cu_8aee32ed_27974cuda3std3__45__cpo5beginE
	.align		8
        /*0020*/ 	.dword	_ZN39_INTERNAL_99d3382a_4_k_cu_8aee32ed_27974cuda3std3__45__cpo3endE
	.align		8
        /*0028*/ 	.dword	_ZN39_INTERNAL_99d3382a_4_k_cu_8aee32ed_27974cuda3std3__45__cpo6cbeginE
	.align		8
        /*0030*/ 	.dword	_ZN39_INTERNAL_99d3382a_4_k_cu_8aee32ed_27974cuda3std3__45__cpo4cendE
	.align		8
        /*0038*/ 	.dword	_ZN39_INTERNAL_99d3382a_4_k_cu_8aee32ed_27974cuda3std3__441_GLOBAL__N__99d3382a_4_k_cu_8aee32ed_27976ignoreE
	.align		8
        /*0040*/ 	.dword	_ZN39_INTERNAL_99d3382a_4_k_cu_8aee32ed_27974cuda3std3__419piecewise_constructE
	.align		8
        /*0048*/ 	.dword	_ZN39_INTERNAL_99d3382a_4_k_cu_8aee32ed_27974cuda3std3__48in_placeE
	.align		8
        /*0050*/ 	.dword	_ZN39_INTERNAL_99d3382a_4_k_cu_8aee32ed_27974cuda3std6ranges3__45__cpo4swapE
	.align		8
        /*0058*/ 	.dword	_ZN39_INTERNAL_99d3382a_4_k_cu_8aee32ed_27974cuda3std6ranges3__45__cpo9iter_moveE
	.align		8
        /*0060*/ 	.dword	_ZN39_INTERNAL_99d3382a_4_k_cu_8aee32ed_27974cute7productE
	.align		8
        /*0068*/ 	.dword	_ZN39_INTERNAL_99d3382a_4_k_cu_8aee32ed_27974cute1_E
	.align		8
        /*0070*/ 	.dword	$str$22
	.align		8
        /*0078*/ 	.dword	$str$23
	.align		8
        /*0080*/ 	.dword	$str$26
	.align		8
        /*0088*/ 	.dword	$str$27


//--------------------- .text._ZN7cutlass13device_kernelINS_4gemm6kernel13GemmUniversalIN4cute5tupleIJiiiiEEENS1_10collective13CollectiveMmaINS1_34MainloopSm90TmaGmmaWarpSpecializedILi8ENS5_IJNS4_1CILi2EEENSA_ILi1EEESC_EEENS1_35KernelTmaWarpSpecializedCooperativeEEENS5_IJNSA_ILi128EEENSA_ILi64EEESH_EEENS_6half_tENS5_IJlSC_lEEESJ_SK_NS4_8TiledMMAINS4_8MMA_AtomIJNS4_4SM904GMMA25MMA_64x64x16_F32F16F16_SSILNSO_5MajorE0ELSQ_0ELNSO_7ScaleInE1ELSR_1EEEEEENS4_6LayoutISD_NS5_IJSC_NSA_ILi0EEESV_EEEEENS5_IJNS4_10UnderscoreESY_SY_EEEEENS4_13SM90_TMA_LOADENS4_14ComposedLayoutINS4_7SwizzleILi3ELi4ELi3EEENS4_18smem_ptr_flag_bitsILi16EEENSU_INS5_IJNSA_ILi8EEESH_EEENS5_IJSH_SC_EEEEEEEvNS4_8identityENS4_23SM90_TMA_LOAD_MULTICASTES1B_vS1C_EENS_8epilogue10collective18CollectiveEpilogueINS1F_22Sm90TmaWarpSpecializedILi3ELi2ELi16ELb1ELb0EEEJSI_NS5_IJSG_NSA_ILi32EEEEEESJ_SK_SJ_SK_NS1F_6fusion15FusionCallbacksIS1J_NS1M_17LinCombPerRowBiasISJ_fSJ_SJ_fLi8ELNS_15FloatRoundStyleE2EEESI_S1L_JEEES11_NS12_INS13_ILi2ELi4ELi3EEES16_NSU_INS5_IJS17_S1K_EEENS5_IJS1K_SC_EEEEEEENS4_17SM75_U32x4_LDSM_NENS4_14SM90_TMA_STOREES1W_NS4_17SM90_U32x4_STSM_NENS4_9Copy_AtomIJS1Z_SJ_EEEvEEEvvEEEEvNT_6ParamsE --------------------------
	.section	.text._ZN7cutlass13device_kernelINS_4gemm6kernel13GemmUniversalIN4cute5tupleIJiiiiEEENS1_10collective13CollectiveMmaINS1_34MainloopSm90TmaGmmaWarpSpecializedILi8ENS5_IJNS4_1CILi2EEENSA_ILi1EEESC_EEENS1_35KernelTmaWarpSpecializedCooperativeEEENS5_IJNSA_ILi128EEENSA_ILi64EEESH_EEENS_6half_tENS5_IJlSC_lEEESJ_SK_NS4_8TiledMMAINS4_8MMA_AtomIJNS4_4SM904GMMA25MMA_64x64x16_F32F16F16_SSILNSO_5MajorE0ELSQ_0ELNSO_7ScaleInE1ELSR_1EEEEEENS4_6LayoutISD_NS5_IJSC_NSA_ILi0EEESV_EEEEENS5_IJNS4_10UnderscoreESY_SY_EEEEENS4_13SM90_TMA_LOADENS4_14ComposedLayoutINS4_7SwizzleILi3ELi4ELi3EEENS4_18smem_ptr_flag_bitsILi16EEENSU_INS5_IJNSA_ILi8EEESH_EEENS5_IJSH_SC_EEEEEEEvNS4_8identityENS4_23SM90_TMA_LOAD_MULTICASTES1B_vS1C_EENS_8epilogue10collective18CollectiveEpilogueINS1F_22Sm90TmaWarpSpecializedILi3ELi2ELi16ELb1ELb0EEEJSI_NS5_IJSG_NSA_ILi32EEEEEESJ_SK_SJ_SK_NS1F_6fusion15FusionCallbacksIS1J_NS1M_17LinCombPerRowBiasISJ_fSJ_SJ_fLi8ELNS_15FloatRoundStyleE2EEESI_S1L_JEEES11_NS12_INS13_ILi2ELi4ELi3EEES16_NSU_INS5_IJS17_S1K_EEENS5_IJS1K_SC_EEEEEEENS4_17SM75_U32x4_LDSM_NENS4_14SM90_TMA_STOREES1W_NS4_17SM90_U32x4_STSM_NENS4_9Copy_AtomIJS1Z_SJ_EEEvEEEvvEEEEvNT_6ParamsE,"ax",@progbits
	.align	128
.text._ZN7cutlass13device_kernelINS_4gemm6kernel13GemmUniversalIN4cute5tupleIJiiiiEEENS1_10collective13CollectiveMmaINS1_34MainloopSm90TmaGmmaWarpSpecializedILi8ENS5_IJNS4_1CILi2EEENSA_ILi1EEESC_EEENS1_35KernelTmaWarpSpecializedCooperativeEEENS5_IJNSA_ILi128EEENSA_ILi64EEESH_EEENS_6half_tENS5_IJlSC_lEEESJ_SK_NS4_8TiledMMAINS4_8MMA_AtomIJNS4_4SM904GMMA25MMA_64x64x16_F32F16F16_SSILNSO_5MajorE0ELSQ_0ELNSO_7ScaleInE1ELSR_1EEEEEENS4_6LayoutISD_NS5_IJSC_NSA_ILi0EEESV_EEEEENS5_IJNS4_10UnderscoreESY_SY_EEEEENS4_13SM90_TMA_LOADENS4_14ComposedLayoutINS4_7SwizzleILi3ELi4ELi3EEENS4_18smem_ptr_flag_bitsILi16EEENSU_INS5_IJNSA_ILi8EEESH_EEENS5_IJSH_SC_EEEEEEEvNS4_8identityENS4_23SM90_TMA_LOAD_MULTICASTES1B_vS1C_EENS_8epilogue10collective18CollectiveEpilogueINS1F_22Sm90TmaWarpSpecializedILi3ELi2ELi16ELb1ELb0EEEJSI_NS5_IJSG_NSA_ILi32EEEEEESJ_SK_SJ_SK_NS1F_6fusion15FusionCallbacksIS1J_NS1M_17LinCombPerRowBiasISJ_fSJ_SJ_fLi8ELNS_15FloatRoundStyleE2EEESI_S1L_JEEES11_NS12_INS13_ILi2ELi4ELi3EEES16_NSU_INS5_IJS17_S1K_EEENS5_IJS1K_SC_EEEEEEENS4_17SM75_U32x4_LDSM_NENS4_14SM90_TMA_STOREES1W_NS4_17SM90_U32x4_STSM_NENS4_9Copy_AtomIJS1Z_SJ_EEEvEEEvvEEEEvNT_6ParamsE:
        .type           _ZN7cutlass13device_kernelINS_4gemm6kernel13GemmUniversalIN4cute5tupleIJiiiiEEENS1_10collective13CollectiveMmaINS1_34MainloopSm90TmaGmmaWarpSpecializedILi8ENS5_IJNS4_1CILi2EEENSA_ILi1EEESC_EEENS1_35KernelTmaWarpSpecializedCooperativeEEENS5_IJNSA_ILi128EEENSA_ILi64EEESH_EEENS_6half_tENS5_IJlSC_lEEESJ_SK_NS4_8TiledMMAINS4_8MMA_AtomIJNS4_4SM904GMMA25MMA_64x64x16_F32F16F16_SSILNSO_5MajorE0ELSQ_0ELNSO_7ScaleInE1ELSR_1EEEEEENS4_6LayoutISD_NS5_IJSC_NSA_ILi0EEESV_EEEEENS5_IJNS4_10UnderscoreESY_SY_EEEEENS4_13SM90_TMA_LOADENS4_14ComposedLayoutINS4_7SwizzleILi3ELi4ELi3EEENS4_18smem_ptr_flag_bitsILi16EEENSU_INS5_IJNSA_ILi8EEESH_EEENS5_IJSH_SC_EEEEEEEvNS4_8identityENS4_23SM90_TMA_LOAD_MULTICASTES1B_vS1C_EENS_8epilogue10collective18CollectiveEpilogueINS1F_22Sm90TmaWarpSpecializedILi3ELi2ELi16ELb1ELb0EEEJSI_NS5_IJSG_NSA_ILi32EEEEEESJ_SK_SJ_SK_NS1F_6fusion15FusionCallbacksIS1J_NS1M_17LinCombPerRowBiasISJ_fSJ_SJ_fLi8ELNS_15FloatRoundStyleE2EEESI_S1L_JEEES11_NS12_INS13_ILi2ELi4ELi3EEES16_NSU_INS5_IJS17_S1K_EEENS5_IJS1K_SC_EEEEEEENS4_17SM75_U32x4_LDSM_NENS4_14SM90_TMA_STOREES1W_NS4_17SM90_U32x4_STSM_NENS4_9Copy_AtomIJS1Z_SJ_EEEvEEEvvEEEEvNT_6ParamsE,@function
        .size           _ZN7cutlass13device_kernelINS_4gemm6kernel13GemmUniversalIN4cute5tupleIJiiiiEEENS1_10collective13CollectiveMmaINS1_34MainloopSm90TmaGmmaWarpSpecializedILi8ENS5_IJNS4_1CILi2EEENSA_ILi1EEESC_EEENS1_35KernelTmaWarpSpecializedCooperativeEEENS5_IJNSA_ILi128EEENSA_ILi64EEESH_EEENS_6half_tENS5_IJlSC_lEEESJ_SK_NS4_8TiledMMAINS4_8MMA_AtomIJNS4_4SM904GMMA25MMA_64x64x16_F32F16F16_SSILNSO_5MajorE0ELSQ_0ELNSO_7ScaleInE1ELSR_1EEEEEENS4_6LayoutISD_NS5_IJSC_NSA_ILi0EEESV_EEEEENS5_IJNS4_10UnderscoreESY_SY_EEEEENS4_13SM90_TMA_LOADENS4_14ComposedLayoutINS4_7SwizzleILi3ELi4ELi3EEENS4_18smem_ptr_flag_bitsILi16EEENSU_INS5_IJNSA_ILi8EEESH_EEENS5_IJSH_SC_EEEEEEEvNS4_8identityENS4_23SM90_TMA_LOAD_MULTICASTES1B_vS1C_EENS_8epilogue10collective18CollectiveEpilogueINS1F_22Sm90TmaWarpSpecializedILi3ELi2ELi16ELb1ELb0EEEJSI_NS5_IJSG_NSA_ILi32EEEEEESJ_SK_SJ_SK_NS1F_6fusion15FusionCallbacksIS1J_NS1M_17LinCombPerRowBiasISJ_fSJ_SJ_fLi8ELNS_15FloatRoundStyleE2EEESI_S1L_JEEES11_NS12_INS13_ILi2ELi4ELi3EEES16_NSU_INS5_IJS17_S1K_EEENS5_IJS1K_SC_EEEEEEENS4_17SM75_U32x4_LDSM_NENS4_14SM90_TMA_STOREES1W_NS4_17SM90_U32x4_STSM_NENS4_9Copy_AtomIJS1Z_SJ_EEEvEEEvvEEEEvNT_6ParamsE,(.L_x_162 - _ZN7cutlass13device_kernelINS_4gemm6kernel13GemmUniversalIN4cute5tupleIJiiiiEEENS1_10collective13CollectiveMmaINS1_34MainloopSm90TmaGmmaWarpSpecializedILi8ENS5_IJNS4_1CILi2EEENSA_ILi1EEESC_EEENS1_35KernelTmaWarpSpecializedCooperativeEEENS5_IJNSA_ILi128EEENSA_ILi64EEESH_EEENS_6half_tENS5_IJlSC_lEEESJ_SK_NS4_8TiledMMAINS4_8MMA_AtomIJNS4_4SM904GMMA25MMA_64x64x16_F32F16F16_SSILNSO_5MajorE0ELSQ_0ELNSO_7ScaleInE1ELSR_1EEEEEENS4_6LayoutISD_NS5_IJSC_NSA_ILi0EEESV_EEEEENS5_IJNS4_10UnderscoreESY_SY_EEEEENS4_13SM90_TMA_LOADENS4_14ComposedLayoutINS4_7SwizzleILi3ELi4ELi3EEENS4_18smem_ptr_flag_bitsILi16EEENSU_INS5_IJNSA_ILi8EEESH_EEENS5_IJSH_SC_EEEEEEEvNS4_8identityENS4_23SM90_TMA_LOAD_MULTICASTES1B_vS1C_EENS_8epilogue10collective18CollectiveEpilogueINS1F_22Sm90TmaWarpSpecializedILi3ELi2ELi16ELb1ELb0EEEJSI_NS5_IJSG_NSA_ILi32EEEEEESJ_SK_SJ_SK_NS1F_6fusion15FusionCallbacksIS1J_NS1M_17LinCombPerRowBiasISJ_fSJ_SJ_fLi8ELNS_15FloatRoundStyleE2EEESI_S1L_JEEES11_NS12_INS13_ILi2ELi4ELi3EEES16_NSU_INS5_IJS17_S1K_EEENS5_IJS1K_SC_EEEEEEENS4_17SM75_U32x4_LDSM_NENS4_14SM90_TMA_STOREES1W_NS4_17SM90_U32x4_STSM_NENS4_9Copy_AtomIJS1Z_SJ_EEEvEEEvvEEEEvNT_6ParamsE)
        .other          _ZN7cutlass13device_kernelINS_4gemm6kernel13GemmUniversalIN4cute5tupleIJiiiiEEENS1_10collective13CollectiveMmaINS1_34MainloopSm90TmaGmmaWarpSpecializedILi8ENS5_IJNS4_1CILi2EEENSA_ILi1EEESC_EEENS1_35KernelTmaWarpSpecializedCooperativeEEENS5_IJNSA_ILi128EEENSA_ILi64EEESH_EEENS_6half_tENS5_IJlSC_lEEESJ_SK_NS4_8TiledMMAINS4_8MMA_AtomIJNS4_4SM904GMMA25MMA_64x64x16_F32F16F16_SSILNSO_5MajorE0ELSQ_0ELNSO_7ScaleInE1ELSR_1EEEEEENS4_6LayoutISD_NS5_IJSC_NSA_ILi0EEESV_EEEEENS5_IJNS4_10UnderscoreESY_SY_EEEEENS4_13SM90_TMA_LOADENS4_14ComposedLayoutINS4_7SwizzleILi3ELi4ELi3EEENS4_18smem_ptr_flag_bitsILi16EEENSU_INS5_IJNSA_ILi8EEESH_EEENS5_IJSH_SC_EEEEEEEvNS4_8identityENS4_23SM90_TMA_LOAD_MULTICASTES1B_vS1C_EENS_8epilogue10collective18CollectiveEpilogueINS1F_22Sm90TmaWarpSpecializedILi3ELi2ELi16ELb1ELb0EEEJSI_NS5_IJSG_NSA_ILi32EEEEEESJ_SK_SJ_SK_NS1F_6fusion15FusionCallbacksIS1J_NS1M_17LinCombPerRowBiasISJ_fSJ_SJ_fLi8ELNS_15FloatRoundStyleE2EEESI_S1L_JEEES11_NS12_INS13_ILi2ELi4ELi3EEES16_NSU_INS5_IJS17_S1K_EEENS5_IJS1K_SC_EEEEEEENS4_17SM75_U32x4_LDSM_NENS4_14SM90_TMA_STOREES1W_NS4_17SM90_U32x4_STSM_NENS4_9Copy_AtomIJS1Z_SJ_EEEvEEEvvEEEEvNT_6ParamsE,@"STO_CUDA_ENTRY STV_DEFAULT"
_ZN7cutlass13device_kernelINS_4gemm6kernel13GemmUniversalIN4cute5tupleIJiiiiEEENS1_10collective13CollectiveMmaINS1_34MainloopSm90TmaGmmaWarpSpecializedILi8ENS5_IJNS4_1CILi2EEENSA_ILi1EEESC_EEENS1_35KernelTmaWarpSpecializedCooperativeEEENS5_IJNSA_ILi128EEENSA_ILi64EEESH_EEENS_6half_tENS5_IJlSC_lEEESJ_SK_NS4_8TiledMMAINS4_8MMA_AtomIJNS4_4SM904GMMA25MMA_64x64x16_F32F16F16_SSILNSO_5MajorE0ELSQ_0ELNSO_7ScaleInE1ELSR_1EEEEEENS4_6LayoutISD_NS5_IJSC_NSA_ILi0EEESV_EEEEENS5_IJNS4_10UnderscoreESY_SY_EEEEENS4_13SM90_TMA_LOADENS4_14ComposedLayoutINS4_7SwizzleILi3ELi4ELi3EEENS4_18smem_ptr_flag_bitsILi16EEENSU_INS5_IJNSA_ILi8EEESH_EEENS5_IJSH_SC_EEEEEEEvNS4_8identityENS4_23SM90_TMA_LOAD_MULTICASTES1B_vS1C_EENS_8epilogue10collective18CollectiveEpilogueINS1F_22Sm90TmaWarpSpecializedILi3ELi2ELi16ELb1ELb0EEEJSI_NS5_IJSG_NSA_ILi32EEEEEESJ_SK_SJ_SK_NS1F_6fusion15FusionCallbacksIS1J_NS1M_17LinCombPerRowBiasISJ_fSJ_SJ_fLi8ELNS_15FloatRoundStyleE2EEESI_S1L_JEEES11_NS12_INS13_ILi2ELi4ELi3EEES16_NSU_INS5_IJS17_S1K_EEENS5_IJS1K_SC_EEEEEEENS4_17SM75_U32x4_LDSM_NENS4_14SM90_TMA_STOREES1W_NS4_17SM90_U32x4_STSM_NENS4_9Copy_AtomIJS1Z_SJ_EEEvEEEvvEEEEvNT_6ParamsE:
[----:B------:R-:W1:Y:S01]  /*0000*/  LDC R1, c[0x0][0x28] ;  /* 0x00000a00ff017b82 */ /* 0x000e620000000800 */
[----:B------:R-:W2:Y:S07]  /*0010*/  S2R R18, SR_TID.X ;  /* 0x0000000000127919 */ /* 0x000eae0000002100 */
[----:B------:R-:W3:Y:S01]  /*0020*/  LDC.64 R4, c[0x0][0x588] ;  /* 0x00016200ff047b82 */ /* 0x000ee20000000a00 */
[----:B------:R-:W-:Y:S01]  /*0030*/  ELECT P0, URZ, PT ;  /* 0x00000000003f782f */ /* 0x000fe20003800000 */
[----:B------:R-:W-:Y:S01]  /*0040*/  BSSY B0, `(.L_x_0) ;  /* 0x0000016000007945 */ /* 0x000fe20003800000 */
[----:B--2---:R-:W-:-:S02]  /*0050*/  SHF.R.U32.HI R2, RZ, 0x5, R18 ;  /* 0x00000005ff027819 */ /* 0x004fc40000011612 */
[----:B------:R-:W-:-:S03]  /*0060*/  SHF.R.U32.HI R6, RZ, 0x7, R18 ;  /* 0x00000007ff067819 */ /* 0x000fc60000011612 */
[----:B------:R-:W2:Y:S04]  /*0070*/  SHFL.IDX PT, R0, R2, RZ, 0x1f ;  /* 0x00001fff02007589 */ /* 0x000ea800000e0000 */
[----:B------:R4:W1:Y:S01]  /*0080*/  SHFL.IDX PT, R10, R6, RZ, 0x1f ;  /* 0x00001fff060a7589 */ /* 0x00086200000e0000 */
[----:B--2---:R-:W-:Y:S02]  /*0090*/  ISETP.NE.OR P0, PT, R0, RZ, !P0 ;  /* 0x000000ff0000720c */ /* 0x004fe40004705670 */
[----:B------:R-:W-:-:S11]  /*00a0*/  SHF.R.S32.HI R3, RZ, 0x1f, R0 ;  /* 0x0000001fff037819 */ /* 0x000fd60000011400 */
[----:B-1-34-:R-:W-:Y:S05]  /*00b0*/  @P0 BRA `(.L_x_1) ;  /* 0x0000000000380947 */ /* 0x01afea0003800000 */
[----:B------:R-:W-:Y:S02]  /*00c0*/  ULDC.64 UR4, c[0x0][0x198] ;  /* 0x0000660000047ab9 */ /* 0x000fe40000000a00 */
[----:B------:R-:W-:Y:S02]  /*00d0*/  UIADD3 UR6, UP0, UR4, 0xf0, URZ ;  /* 0x000000f004067890 */ /* 0x000fe4000ff1e03f */
[----:B------:R-:W-:Y:S02]  /*00e0*/  UIADD3 UR8, UP1, UR4, 0x1f0, URZ ;  /* 0x000001f004087890 */ /* 0x000fe4000ff3e03f */
[----:B------:R-:W-:Y:S02]  /*00f0*/  UIADD3 UR10, UP2, UR4, 0x3f0, URZ ;  /* 0x000003f0040a7890 */ /* 0x000fe4000ff5e03f */
[----:B------:R-:W-:Y:S02]  /*0100*/  UIADD3 UR4, UP3, UR4, 0x4f0, URZ ;  /* 0x000004f004047890 */ /* 0x000fe4000ff7e03f */
[----:B------:R-:W-:-:S02]  /*0110*/  UIADD3.X UR7, URZ, UR5, URZ, UP0, !UPT ;  /* 0x000000053f077290 */ /* 0x000fc400087fe43f */
[----:B------:R-:W-:Y:S02]  /*0120*/  UIADD3.X UR9, URZ, UR5, URZ, UP1, !UPT ;  /* 0x000000053f097290 */ /* 0x000fe40008ffe43f */
[----:B------:R-:W-:Y:S02]  /*0130*/  UIADD3.X UR11, URZ, UR5, URZ, UP2, !UPT ;  /* 0x000000053f0b7290 */ /* 0x000fe400097fe43f */
[----:B------:R-:W-:-:S03]  /*0140*/  UIADD3.X UR5, URZ, UR5, URZ, UP3, !UPT ;  /* 0x000000053f057290 */ /* 0x000fc60009ffe43f */
[----:B------:R1:W-:Y:S02]  /*0150*/  UTMACCTL.PF [UR6] ;  /* 0x00000000060079b9 */ /* 0x0003e40008040000 */
[----:B------:R1:W-:Y:S02]  /*0160*/  UTMACCTL.PF [UR8] ;  /* 0x00000000080079b9 */ /* 0x0003e40008040000 */
[----:B------:R1:W-:Y:S02]  /*0170*/  UTMACCTL.PF [UR10] ;  /* 0x000000000a0079b9 */ /* 0x0003e40008040000 */
[----:B------:R1:W-:Y:S02]  /*0180*/  UTMACCTL.PF [UR4] ;  /* 0x00000000040079b9 */ /* 0x0003e40008040000 */
[----:B-1----:R-:W-:Y:S01]  /*0190*/  NOP ;  /* 0x0000000000007918 */ /* 0x002fe20000000000 */
.L_x_1:
[----:B------:R-:W-:Y:S05]  /*01a0*/  BSYNC B0 ;  /* 0x0000000000007941 */ /* 0x000fea0003800000 */
.L_x_0:
[----:B------:R-:W-:Y:S01]  /*01b0*/  ULDC.64 UR4, c[0x0][0x590] ;  /* 0x0001640000047ab9 */ /* 0x000fe20000000a00 */
[----:B------:R-:W-:Y:S01]  /*01c0*/  LEA.HI R3, R3, R0, RZ, 0x2 ;  /* 0x0000000003037211 */ /* 0x000fe200078f10ff */
[----:B------:R-:W-:Y:S01]  /*01d0*/  ULDC.64 UR54, c[0x0][0x208] ;  /* 0x0000820000367ab9 */ /* 0x000fe20000000a00 */
[----:B------:R-:W-:Y:S01]  /*01e0*/  ISETP.NE.U32.AND P1, PT, RZ, UR4, PT ;  /* 0x00000004ff007c0c */ /* 0x000fe2000bf25070 */
[----:B------:R-:W-:Y:S01]  /*01f0*/  IMAD.MOV.U32 R6, RZ, RZ, R4 ;  /* 0x000000ffff067224 */ /* 0x000fe200078e0004 */
[----:B------:R-:W-:Y:S01]  /*0200*/  LOP3.LUT R3, R3, 0xfffffffc, RZ, 0xc0, !PT ;  /* 0xfffffffc03037812 */ /* 0x000fe200078ec0ff */
[----:B------:R-:W-:Y:S01]  /*0210*/  IMAD.MOV.U32 R7, RZ, RZ, R5 ;  /* 0x000000ffff077224 */ /* 0x000fe200078e0005 */
[----:B------:R-:W-:Y:S02]  /*0220*/  ISETP.NE.AND.EX P2, PT, RZ, UR5, PT, P1 ;  /* 0x00000005ff007c0c */ /* 0x000fe4000bf45310 */
[----:B------:R-:W-:Y:S01]  /*0230*/  PRMT R8, RZ, 0x7610, R8 ;  /* 0x00007610ff087816 */ /* 0x000fe20000000008 */
[----:B------:R-:W-:-:S10]  /*0240*/  IMAD.IADD R0, R0, 0x1, -R3 ;  /* 0x0000000100007824 */ /* 0x000fd400078e0a03 */
[----:B------:R-:W-:Y:S05]  /*0250*/  @P2 BRA `(.L_x_2) ;  /* 0x0000000000302947 */ /* 0x000fea0003800000 */
[----:B------:R-:W-:Y:S02]  /*0260*/  ULDC.64 UR6, c[0x0][0x588] ;  /* 0x0001620000067ab9 */ /* 0x000fe40000000a00 */
[----:B------:R-:W-:-:S04]  /*0270*/  ISETP.NE.U32.AND P0, PT, RZ, UR6, PT ;  /* 0x00000006ff007c0c */ /* 0x000fc8000bf05070 */
[----:B------:R-:W-:-:S13]  /*0280*/  ISETP.NE.AND.EX P0, PT, RZ, UR7, PT, P0 ;  /* 0x00000007ff007c0c */ /* 0x000fda000bf05300 */
[----:B------:R-:W-:Y:S05]  /*0290*/  @!P0 BRA `(.L_x_3) ;  /* 0x0000000000108947 */ /* 0x000fea0003800000 */
[----:B------:R-:W2:Y:S01]  /*02a0*/  LDG.E R3, desc[UR54][R6.64] ;  /* 0x0000003606037981 */ /* 0x000ea2000c1e1900 */
[----:B------:R-:W-:Y:S01]  /*02b0*/  IMAD.MOV.U32 R8, RZ, RZ, 0x1 ;  /* 0x00000001ff087424 */ /* 0x000fe200078e00ff */
[----:B--2---:R-:W-:Y:S01]  /*02c0*/  FSETP.NEU.AND P3, PT, R3, RZ, PT ;  /* 0x000000ff0300720b */ /* 0x004fe20003f6d000 */
[----:B------:R-:W-:-:S12]  /*02d0*/  BRA `(.L_x_2) ;  /* 0x0000000000107947 */ /* 0x000fd80003800000 */
.L_x_3:
[----:B------:R-:W-:Y:S01]  /*02e0*/  ULDC UR6, c[0x0][0x580] ;  /* 0x0001600000067ab9 */ /* 0x000fe20000000800 */
[----:B------:R-:W-:Y:S01]  /*02f0*/  IMAD.MOV.U32 R8, RZ, RZ, 0x1 ;  /* 0x00000001ff087424 */ /* 0x000fe200078e00ff */
[----:B------:R-:W-:Y:S02]  /*0300*/  FSETP.NEU.AND P3, PT, RZ, UR6, PT ;  /* 0x00000006ff007c0b */ /* 0x000fe4000bf6d000 */
[----:B------:R-:W-:-:S11]  /*0310*/  CS2R R6, SRZ ;  /* 0x0000000000067805 */ /* 0x000fd6000001ff00 */
.L_x_2:
[----:B------:R-:W-:Y:S01]  /*0320*/  ISETP.NE.U32.AND P0, PT, R6, RZ, PT ;  /* 0x000000ff0600720c */ /* 0x000fe20003f05070 */
[----:B------:R-:W-:Y:S01]  /*0330*/  IMAD.MOV.U32 R3, RZ, RZ, 0x1 ;  /* 0x00000001ff037424 */ /* 0x000fe200078e00ff */
[----:B------:R-:W-:Y:S02]  /*0340*/  ISETP.NE.AND.EX P1, PT, RZ, UR5, PT, P1 ;  /* 0x00000005ff007c0c */ /* 0x000fe4000bf25310 */
[----:B------:R-:W-:-:S13]  /*0350*/  ISETP.NE.AND.EX P0, PT, R7, RZ, PT, P0 ;  /* 0x000000ff0700720c */ /* 0x000fda0003f05300 */
[----:B------:R-:W-:Y:S05]  /*0360*/  @P0 BRA P1, `(.L_x_4) ;  /* 0x0000000000300947 */ /* 0x000fea0000800000 */
[----:B------:R-:W-:Y:S02]  /*0370*/  ISETP.NE.U32.AND P1, PT, RZ, UR4, PT ;  /* 0x00000004ff007c0c */ /* 0x000fe4000bf25070 */
[----:B------:R-:W-:Y:S02]  /*0380*/  ISETP.NE.U32.AND P0, PT, R6, RZ, PT ;  /* 0x000000ff0600720c */ /* 0x000fe40003f05070 */
[----:B------:R-:W-:Y:S02]  /*0390*/  ISETP.NE.AND.EX P1, PT, RZ, UR5, PT, P1 ;  /* 0x00000005ff007c0c */ /* 0x000fe4000bf25310 */
[----:B------:R-:W-:Y:S02]  /*03a0*/  PRMT R3, R8, 0x9910, RZ ;  /* 0x0000991008037816 */ /* 0x000fe400000000ff */
[----:B------:R-:W-:Y:S02]  /*03b0*/  ISETP.NE.AND.EX P0, PT, R7, RZ, PT, P0 ;  /* 0x000000ff0700720c */ /* 0x000fe40003f05300 */
[----:B------:R-:W-:-:S02]  /*03c0*/  ISETP.NE.AND P4, PT, R3, RZ, PT ;  /* 0x000000ff0300720c */ /* 0x000fc40003f85270 */
[----:B------:R-:W-:Y:S02]  /*03d0*/  SEL R6, RZ, 0xffffffff, P3 ;  /* 0xffffffffff067807 */ /* 0x000fe40001800000 */
[----:B------:R-:W-:-:S04]  /*03e0*/  SEL R3, RZ, 0xffffffff, P0 ;  /* 0xffffffffff037807 */ /* 0x000fc80000000000 */
[----:B------:R-:W-:-:S04]  /*03f0*/  @P1 SEL R6, R3, R6, !P4 ;  /* 0x0000000603061207 */ /* 0x000fc80006000000 */
[----:B------:R-:W-:-:S04]  /*0400*/  LOP3.LUT R6, R6, 0x1, RZ, 0xc0, !PT ;  /* 0x0000000106067812 */ /* 0x000fc800078ec0ff */
[----:B------:R-:W-:-:S04]  /*0410*/  ISETP.NE.U32.AND P0, PT, R6, 0x1, PT ;  /* 0x000000010600780c */ /* 0x000fc80003f05070 */
[----:B------:R-:W-:-:S09]  /*0420*/  SEL R3, RZ, 0x1, !P0 ;  /* 0x00000001ff037807 */ /* 0x000fd20004000000 */
.L_x_4:
[----:B------:R-:W1:Y:S02]  /*0430*/  SHFL.IDX PT, R7, R2, RZ, 0x1f ;  /* 0x00001fff02077589 */ /* 0x000e6400000e0000 */
[----:B-1----:R-:W-:-:S13]  /*0440*/  ISETP.NE.AND P0, PT, R7, RZ, PT ;  /* 0x000000ff0700720c */ /* 0x002fda0003f05270 */
[----:B------:R-:W-:Y:S05]  /*0450*/  @P0 BRA `(.L_x_5) ;  /* 0x0000000000840947 */ /* 0x000fea0003800000 */
[----:B------:R-:W-:Y:S01]  /*0460*/  ELECT P0, URZ, PT ;  /* 0x00000000003f782f */ /* 0x000fe20003800000 */
[----:B------:R-:W-:-:S12]  /*0470*/  BSSY B0, `(.L_x_5) ;  /* 0x000001f000007945 */ /* 0x000fd80003800000 */
[----:B------:R-:W-:Y:S05]  /*0480*/  @!P0 BRA `(.L_x_6) ;  /* 0x0000000000748947 */ /* 0x000fea0003800000 */
[----:B------:R-:W1:Y:S01]  /*0490*/  S2UR UR8, SR_CgaCtaId ;  /* 0x00000000000879c3 */ /* 0x000e620000008800 */
[----:B------:R-:W-:Y:S01]  /*04a0*/  UMOV UR4, 0x400 ;  /* 0x0000040000047882 */ /* 0x000fe20000000000 */
[----:B------:R-:W-:Y:S01]  /*04b0*/  UMOV UR5, 0x1 ;  /* 0x0000000100057882 */ /* 0x000fe20000000000 */
[----:B------:R-:W-:Y:S02]  /*04c0*/  UMOV UR6, 0x4 ;  /* 0x0000000400067882 */ /* 0x000fe40000000000 */
[----:B------:R-:W-:-:S04]  /*04d0*/  UIADD3 UR6, -UR6, 0x100000, URZ ;  /* 0x0010000006067890 */ /* 0x000fc8000fffe13f */
[----:B------:R-:W-:Y:S02]  /*04e0*/  USHF.L.U32 UR7, UR6, 0xb, URZ ;  /* 0x0000000b06077899 */ /* 0x000fe4000800063f */
[----:B------:R-:W-:Y:S02]  /*04f0*/  USHF.L.U32 UR6, UR6, 0x1, URZ ;  /* 0x0000000106067899 */ /* 0x000fe4000800063f */
[----:B-1----:R-:W-:Y:S02]  /*0500*/  ULEA UR8, UR8, UR4, 0x18 ;  /* 0x0000000408087291 */ /* 0x002fe4000f8ec03f */
[----:B------:R-:W-:-:S04]  /*0510*/  UIADD3 UR4, -UR5, 0x100000, URZ ;  /* 0x0010000005047890 */ /* 0x000fc8000fffe13f */
[----:B------:R-:W-:Y:S02]  /*0520*/  USHF.L.U32 UR5, UR4, 0xb, URZ ;  /* 0x0000000b04057899 */ /* 0x000fe4000800063f */
[----:B------:R-:W-:Y:S01]  /*0530*/  USHF.L.U32 UR4, UR4, 0x1, URZ ;  /* 0x0000000104047899 */ /* 0x000fe2000800063f */
[----:B------:R-:W1:Y:S11]  /*0540*/  FENCE.VIEW.ASYNC.S ;  /* 0x00000000000073c6 */ /* 0x000e760000000000 */
[----:B-1----:R1:W2:Y:S01]  /*0550*/  SYNCS.EXCH.64 URZ, [UR8], UR4 ;  /* 0x00000004083f75b2 */ /* 0x0022a20008000100 */
[----:B------:R1:W3:Y:S01]  /*0560*/  SYNCS.EXCH.64 URZ, [UR8+0x40], UR6 ;  /* 0x00004006083f75b2 */ /* 0x0002e20008000100 */
[----:B------:R1:W4:Y:S01]  /*0570*/  SYNCS.EXCH.64 URZ, [UR8+0x8], UR4 ;  /* 0x00000804083f75b2 */ /* 0x0003220008000100 */
[----:B------:R1:W1:Y:S01]  /*0580*/  SYNCS.EXCH.64 URZ, [UR8+0x48], UR6 ;  /* 0x00004806083f75b2 */ /* 0x0002620008000100 */
        /* <DEDUP_REMOVED lines=12> */
[----:B------:R-:W-:Y:S01]  /*0650*/  NOP ;  /* 0x0000000000007918 */ /* 0x000fe20000000000 */
.L_x_6:
[----:B-1----:R-:W-:Y:S05]  /*0660*/  BSYNC B0 ;  /* 0x0000000000007941 */ /* 0x002fea0003800000 */
.L_x_5:
[----:B------:R-:W1:Y:S01]  /*0670*/  S2UR UR9, SR_CTAID.X ;  /* 0x00000000000979c3 */ /* 0x000e620000002500 */
[----:B------:R-:W5:Y:S01]  /*0680*/  S2R R6, SR_CTAID.Y ;  /* 0x0000000000067919 */ /* 0x000f620000002600 */
[----:B------:R-:W-:Y:S01]  /*0690*/  ULDC UR4, c[0x0][0x150] ;  /* 0x0000540000047ab9 */ /* 0x000fe20000000800 */
[----:B------:R-:W-:Y:S01]  /*06a0*/  NOP ;  /* 0x0000000000007918 */ /* 0x000fe20000000000 */
[----:B------:R-:W2:Y:S04]  /*06b0*/  SHFL.IDX PT, R9, R2, RZ, 0x1f ;  /* 0x00001fff02097589 */ /* 0x000ea800000e0000 */
[----:B------:R-:W3:Y:S01]  /*06c0*/  LDC R12, c[0x0][0x144] ;  /* 0x00005100ff0c7b82 */ /* 0x000ee20000000800 */
[----:B-1----:R-:W-:-:S05]  /*06d0*/  I2FP.F32.U32 R8, UR9 ;  /* 0x0000000900087c45 */ /* 0x002fca0008201000 */
[----:B------:R-:W-:Y:S01]  /*06e0*/  FMUL R11, R8, UR4 ;  /* 0x00000004080b7c20 */ /* 0x000fe20008400000 */
[----:B--2---:R-:W-:Y:S01]  /*06f0*/  ISETP.NE.AND P0, PT, R9, RZ, PT ;  /* 0x000000ff0900720c */ /* 0x004fe20003f05270 */
[----:B------:R-:W-:Y:S01]  /*0700*/  ULDC UR4, c[0x0][0x154] ;  /* 0x0000550000047ab9 */ /* 0x000fe20000000800 */
[----:B------:R-:W-:Y:S02]  /*0710*/  SHF.R.S32.HI R9, RZ, 0x1f, R18 ;  /* 0x0000001fff097819 */ /* 0x000fe40000011412 */
[----:B-----5:R-:W-:Y:S01]  /*0720*/  I2FP.F32.U32 R13, R6 ;  /* 0x00000006000d7245 */ /* 0x020fe20000201000 */
[----:B------:R-:W1:Y:S01]  /*0730*/  F2I.U32.TRUNC.NTZ R11, R11 ;  /* 0x0000000b000b7305 */ /* 0x000e62000020f000 */
[----:B------:R-:W-:Y:S01]  /*0740*/  LEA.HI R9, R9, R18, RZ, 0x7 ;  /* 0x0000001209097211 */ /* 0x000fe200078f38ff */
[----:B-1----:R-:W-:-:S04]  /*0750*/  IMAD.MOV R15, RZ, RZ, -R11 ;  /* 0x000000ffff0f7224 */ /* 0x002fc800078e0a0b */
[----:B---3--:R-:W-:Y:S02]  /*0760*/  IMAD R8, R12, R15, UR9 ;  /* 0x000000090c087e24 */ /* 0x008fe4000f8e020f */
[----:B------:R-:W-:Y:S01]  /*0770*/  FMUL R15, R13, UR4 ;  /* 0x000000040d0f7c20 */ /* 0x000fe20008400000 */
[----:B------:R-:W-:Y:S06]  /*0780*/  @P0 BRA `(.L_x_7) ;  /* 0x0000000000500947 */ /* 0x000fec0003800000 */
[----:B------:R-:W1:Y:S01]  /*0790*/  S2UR UR5, SR_CgaCtaId ;  /* 0x00000000000579c3 */ /* 0x000e620000008800 */
[----:B------:R-:W-:Y:S01]  /*07a0*/  UMOV UR4, 0x400 ;  /* 0x0000040000047882 */ /* 0x000fe20000000000 */
[----:B------:R-:W-:Y:S01]  /*07b0*/  UMOV UR6, 0x20 ;  /* 0x0000002000067882 */ /* 0x000fe20000000000 */
[----:B------:R-:W-:Y:S01]  /*07c0*/  UMOV UR7, 0x100 ;  /* 0x0000010000077882 */ /* 0x000fe20000000000 */
[----:B------:R-:W-:Y:S01]  /*07d0*/  ELECT P0, URZ, PT ;  /* 0x00000000003f782f */ /* 0x000fe20003800000 */
[----:B-1----:R-:W-:Y:S02]  /*07e0*/  ULEA UR8, UR5, UR4, 0x18 ;  /* 0x0000000405087291 */ /* 0x002fe4000f8ec03f */
[----:B------:R-:W-:-:S04]  /*07f0*/  UIADD3 UR4, -UR6, 0x100000, URZ ;  /* 0x0010000006047890 */ /* 0x000fc8000fffe13f */
[----:B------:R-:W-:Y:S02]  /*0800*/  USHF.L.U32 UR5, UR4, 0xb, URZ ;  /* 0x0000000b04057899 */ /* 0x000fe4000800063f */
[----:B------:R-:W-:Y:S02]  /*0810*/  USHF.L.U32 UR4, UR4, 0x1, URZ ;  /* 0x0000000104047899 */ /* 0x000fe4000800063f */
[----:B------:R-:W-:-:S04]  /*0820*/  UIADD3 UR6, -UR7, 0x100000, URZ ;  /* 0x0010000007067890 */ /* 0x000fc8000fffe13f */
[----:B------:R-:W-:Y:S02]  /*0830*/  USHF.L.U32 UR7, UR6, 0xb, URZ ;  /* 0x0000000b06077899 */ /* 0x000fe4000800063f */
[----:B------:R-:W-:Y:S01]  /*0840*/  USHF.L.U32 UR6, UR6, 0x1, URZ ;  /* 0x0000000106067899 */ /* 0x000fe2000800063f */
[----:B------:R-:W1:Y:S03]  /*0850*/  FENCE.VIEW.ASYNC.S ;  /* 0x00000000000073c6 */ /* 0x000e660000000000 */
[----:B-1----:R1:W2:Y:S08]  /*0860*/  SYNCS.EXCH.64 URZ, [UR8+0x80], UR4 ;  /* 0x00008004083f75b2 */ /* 0x0022b00008000100 */
[----:B------:R1:W3:Y:S01]  /*0870*/  SYNCS.EXCH.64 URZ, [UR8+0x98], UR6 ;  /* 0x00009806083f75b2 */ /* 0x0002e20008000100 */
[----:B------:R1:W1:Y:S01]  /*0880*/  SYNCS.EXCH.64 URZ, [UR8+0x88], UR4 ;  /* 0x00008804083f75b2 */ /* 0x0002620008000100 */
[----:B------:R1:W1:Y:S01]  /*0890*/  SYNCS.EXCH.64 URZ, [UR8+0xa0], UR6 ;  /* 0x0000a006083f75b2 */ /* 0x0002620008000100 */
[----:B------:R1:W1:Y:S01]  /*08a0*/  SYNCS.EXCH.64 URZ, [UR8+0x90], UR4 ;  /* 0x00009004083f75b2 */ /* 0x0002620008000100 */
[----:B------:R1:W1:Y:S01]  /*08b0*/  SYNCS.EXCH.64 URZ, [UR8+0xa8], UR6 ;  /* 0x0000a806083f75b2 */ /* 0x0002620008000100 */
[----:B------:R-:W-:Y:S01]  /*08c0*/  NOP ;  /* 0x0000000000007918 */ /* 0x000fe20000000000 */
.L_x_7:
[----:B------:R-:W-:Y:S01]  /*08d0*/  LOP3.LUT R9, R9, 0xffffff80, RZ, 0xc0, !PT ;  /* 0xffffff8009097812 */ /* 0x000fe200078ec0ff */
[----:B------:R-:W5:Y:S01]  /*08e0*/  SHFL.IDX PT, R2, R2, RZ, 0x1f ;  /* 0x00001fff02027589 */ /* 0x000f6200000e0000 */
[----:B------:R-:W-:Y:S02]  /*08f0*/  SHF.R.S32.HI R14, RZ, 0x1f, R7 ;  /* 0x0000001fff0e7819 */ /* 0x000fe40000011407 */
[----:B------:R-:W-:Y:S01]  /*0900*/  ELECT P0, URZ, PT ;  /* 0x00000000003f782f */ /* 0x000fe20003800000 */
[----:B------:R-:W4:Y:S01]  /*0910*/  F2I.U32.TRUNC.NTZ R15, R15 ;  /* 0x0000000f000f7305 */ /* 0x000f22000020f000 */
[----:B------:R-:W-:Y:S01]  /*0920*/  IMAD.IADD R11, R18, 0x1, -R9 ;  /* 0x00000001120b7824 */ /* 0x000fe200078e0a09 */
[----:B------:R-:W-:Y:S01]  /*0930*/  LEA.HI R14, R14, R7, RZ, 0x2 ;  /* 0x000000070e0e7211 */ /* 0x000fe200078f10ff */
[----:B-1----:R-:W-:Y:S01]  /*0940*/  UMOV UR4, 0x20 ;  /* 0x0000002000047882 */ /* 0x002fe20000000000 */
[----:B------:R-:W-:Y:S01]  /*0950*/  ISETP.NE.AND P4, PT, R0, RZ, PT ;  /* 0x000000ff0000720c */ /* 0x000fe20003f85270 */
[----:B------:R-:W-:Y:S01]  /*0960*/  IMAD.MOV.U32 R57, RZ, RZ, 0x1 ;  /* 0x00000001ff397424 */ /* 0x000fe200078e00ff */
[----:B------:R-:W-:Y:S01]  /*0970*/  SHF.R.S32.HI R12, RZ, 0x1f, R11 ;  /* 0x0000001fff0c7819 */ /* 0x000fe2000001140b */
[----:B------:R-:W-:Y:S01]  /*0980*/  NOP ;  /* 0x0000000000007918 */ /* 0x000fe20000000000 */
[----:B------:R-:W-:Y:S01]  /*0990*/  LOP3.LUT R14, R14, 0x3ffffffc, RZ, 0xc0, !PT ;  /* 0x3ffffffc0e0e7812 */ /* 0x000fe200078ec0ff */
[----:B------:R-:W-:Y:S01]  /*09a0*/  UMOV UR46, 0x1 ;  /* 0x00000001002e7882 */ /* 0x000fe20000000000 */
[----:B------:R-:W-:-:S02]  /*09b0*/  LEA.HI R12, R12, R11, RZ, 0x3 ;  /* 0x0000000b0c0c7211 */ /* 0x000fc400078f18ff */
[----:B------:R-:W-:Y:S01]  /*09c0*/  ISETP.NE.AND P5, PT, R10, RZ, PT ;  /* 0x000000ff0a00720c */ /* 0x000fe20003fa5270 */
[----:B------:R-:W-:Y:S01]  /*09d0*/  IMAD.IADD R13, R7, 0x1, -R14 ;  /* 0x00000001070d7824 */ /* 0x000fe200078e0a0e */
[--C-:B------:R-:W-:Y:S01]  /*09e0*/  SHF.R.S32.HI R9, RZ, 0x3, R12.reuse ;  /* 0x00000003ff097819 */ /* 0x100fe2000001140c */
[----:B------:R-:W1:Y:S01]  /*09f0*/  LDC R14, c[0x0][0x140] ;  /* 0x00005000ff0e7b82 */ /* 0x000e620000000800 */
[----:B------:R-:W-:Y:S01]  /*0a00*/  SHF.R.S32.HI R12, RZ, 0x1f, R12 ;  /* 0x0000001fff0c7819 */ /* 0x000fe2000001140c */
[----:B----4-:R-:W-:-:S03]  /*0a10*/  IMAD.MOV R23, RZ, RZ, -R15 ;  /* 0x000000ffff177224 */ /* 0x010fc600078e0a0f */
[----:B------:R-:W-:Y:S02]  /*0a20*/  LEA.HI R12, R12, R9, RZ, 0x2 ;  /* 0x000000090c0c7211 */ /* 0x000fe400078f10ff */
[----:B-----5:R-:W-:Y:S02]  /*0a30*/  ISETP.NE.OR P0, PT, R2, RZ, !P0 ;  /* 0x000000ff0200720c */ /* 0x020fe40004705670 */
[----:B------:R-:W-:-:S05]  /*0a40*/  LOP3.LUT R12, R12, 0xfffffffc, RZ, 0xc0, !PT ;  /* 0xfffffffc0c0c7812 */ /* 0x000fca00078ec0ff */
[----:B------:R-:W-:Y:S02]  /*0a50*/  IMAD.IADD R12, R9, 0x1, -R12 ;  /* 0x00000001090c7824 */ /* 0x000fe400078e0a0c */
[----:B------:R-:W4:Y:S02]  /*0a60*/  LDC R9, c[0x0][0x148] ;  /* 0x00005200ff097b82 */ /* 0x000f240000000800 */
[----:B------:R-:W-:Y:S02]  /*0a70*/  IMAD R12, R13, 0x4, R12 ;  /* 0x000000040d0c7824 */ /* 0x000fe400078e020c */
[----:B------:R-:W-:Y:S01]  /*0a80*/  VOTEU.ALL UP0, P0 ;  /* 0x00000000003f7886 */ /* 0x000fe20000000000 */
[----:B------:R-:W-:Y:S02]  /*0a90*/  VOTEU.ALL UP1, P0 ;  /* 0x00000000003f7886 */ /* 0x000fe40000020000 */
[----:B------:R-:W-:Y:S02]  /*0aa0*/  LEA.HI R2, R12, R12, RZ, 0x1 ;  /* 0x0000000c0c027211 */ /* 0x000fe400078f08ff */
[----:B------:R-:W5:Y:S01]  /*0ab0*/  @!UP0 S2UR UR7, SR_CgaCtaId ;  /* 0x00000000000789c3 */ /* 0x000f620000008800 */
[----:B------:R-:W-:Y:S01]  /*0ac0*/  @!UP0 UMOV UR6, 0x400 ;  /* 0x0000040000068882 */ /* 0x000fe20000000000 */
[----:B------:R-:W-:Y:S01]  /*0ad0*/  LOP3.LUT R13, R2, 0xfffffffe, RZ, 0xc0, !PT ;  /* 0xfffffffe020d7812 */ /* 0x000fe200078ec0ff */
[----:B------:R-:W-:-:S04]  /*0ae0*/  @!UP0 UIADD3 UR4, -UR4, 0x100000, URZ ;  /* 0x0010000004048890 */ /* 0x000fc8000fffe13f */
[----:B------:R-:W-:Y:S02]  /*0af0*/  @!UP0 USHF.L.U32 UR5, UR4, 0xb, URZ ;  /* 0x0000000b04058899 */ /* 0x000fe4000800063f */
[----:B------:R-:W-:Y:S01]  /*0b00*/  @!UP0 USHF.L.U32 UR4, UR4, 0x1, URZ ;  /* 0x0000000104048899 */ /* 0x000fe2000800063f */
[----:B-1----:R-:W-:Y:S01]  /*0b10*/  ISETP.EQ.U32.AND P3, PT, R14, 0x1, PT ;  /* 0x000000010e00780c */ /* 0x002fe20003f62070 */
[----:B------:R-:W-:-:S05]  /*0b20*/  IMAD.IADD R13, R12, 0x1, -R13 ;  /* 0x000000010c0d7824 */ /* 0x000fca00078e0a0d */
[----:B------:R-:W-:Y:S01]  /*0b30*/  ISETP.NE.AND P1, PT, R13, R8, PT ;  /* 0x000000080d00720c */ /* 0x000fe20003f25270 */
[----:B------:R-:W-:-:S05]  /*0b40*/  IMAD.SHL.U32 R13, R12, 0x4, RZ ;  /* 0x000000040c0d7824 */ /* 0x000fca00078e00ff */
[----:B------:R-:W-:Y:S01]  /*0b50*/  LOP3.LUT R56, R12, 0xc, R13, 0x78, !PT ;  /* 0x0000000c0c387812 */ /* 0x000fe200078e780d */
[----:B----4-:R-:W-:Y:S02]  /*0b60*/  IMAD R13, R9, R23, R6 ;  /* 0x00000017090d7224 */ /* 0x010fe400078e0206 */
[----:B------:R-:W-:Y:S01]  /*0b70*/  VIADD R12, R10, 0xffffffff ;  /* 0xffffffff0a0c7836 */ /* 0x000fe20000000000 */
[----:B-----5:R-:W-:-:S03]  /*0b80*/  @!UP0 ULEA UR6, UR7, UR6, 0x18 ;  /* 0x0000000607068291 */ /* 0x020fc6000f8ec03f */
[C---:B------:R-:W-:Y:S01]  /*0b90*/  @P1 LEA.HI R2, R56.reuse, R56, RZ, 0x1 ;  /* 0x0000003838021211 */ /* 0x040fe200078f08ff */
[----:B------:R-:W-:Y:S01]  /*0ba0*/  VOTEU.ALL UP0, P0 ;  /* 0x00000000003f7886 */ /* 0x000fe20000000000 */
[----:B------:R-:W-:Y:S02]  /*0bb0*/  LOP3.LUT P0, RZ, R11, 0x7, RZ, 0xc0, !PT ;  /* 0x000000070bff7812 */ /* 0x000fe4000780c0ff */
[----:B------:R-:W-:Y:S02]  /*0bc0*/  @P1 SHF.R.S32.HI R2, RZ, 0x1, R2 ;  /* 0x00000001ff021819 */ /* 0x000fe40000011402 */
[----:B------:R-:W-:Y:S02]  /*0bd0*/  ISETP.LT.U32.AND P0, PT, R56, 0x2, !P0 ;  /* 0x000000023800780c */ /* 0x000fe40004701070 */
[----:B------:R-:W-:Y:S02]  /*0be0*/  @P1 ISETP.NE.AND P6, PT, R2, R13, PT ;  /* 0x0000000d0200120c */ /* 0x000fe40003fc5270 */
[----:B------:R-:W-:Y:S01]  /*0bf0*/  SEL R2, RZ, 0x1, !P0 ;  /* 0x00000001ff027807 */ /* 0x000fe20004000000 */
[----:B------:R-:W1:Y:S02]  /*0c00*/  FENCE.VIEW.ASYNC.S ;  /* 0x00000000000073c6 */ /* 0x000e640000000000 */
[----:B-1----:R1:W4:Y:S01]  /*0c10*/  @!UP0 SYNCS.EXCH.64 URZ, [UR6+0xb0], UR4 ;  /* 0x0000b004063f85b2 */ /* 0x0023220008000100 */
[----:B------:R-:W-:-:S02]  /*0c20*/  @P1 SEL R57, RZ, 0x1, P6 ;  /* 0x00000001ff391807 */ /* 0x000fc40003000000 */
[C---:B------:R-:W-:Y:S02]  /*0c30*/  ISETP.EQ.OR P1, PT, R0.reuse, 0x3, !P4 ;  /* 0x000000030000780c */ /* 0x040fe40006722670 */
[----:B------:R-:W-:Y:S02]  /*0c40*/  ISETP.EQ.AND P6, PT, R0, 0x2, !P5 ;  /* 0x000000020000780c */ /* 0x000fe40006fc2270 */
[----:B------:R-:W-:Y:S02]  /*0c50*/  ISETP.EQ.AND P1, PT, R10, RZ, P1 ;  /* 0x000000ff0a00720c */ /* 0x000fe40000f22270 */
[----:B------:R-:W-:Y:S02]  /*0c60*/  ISETP.GE.U32.AND P0, PT, R12, 0x2, PT ;  /* 0x000000020c00780c */ /* 0x000fe40003f06070 */
[----:B------:R-:W-:Y:S02]  /*0c70*/  SEL R19, RZ, 0x1, !P6 ;  /* 0x00000001ff137807 */ /* 0x000fe40007000000 */
[----:B------:R-:W-:-:S02]  /*0c80*/  SEL R22, RZ, 0x1, !P1 ;  /* 0x00000001ff167807 */ /* 0x000fc40004800000 */
[----:B------:R-:W-:Y:S01]  /*0c90*/  LOP3.LUT R57, R57, R2, RZ, 0xc0, !PT ;  /* 0x0000000239397212 */ /* 0x000fe200078ec0ff */
[----:B------:R1:W1:Y:S01]  /*0ca0*/  @!UP1 SYNCS.EXCH.64 URZ, [UR6+0xb8], UR4 ;  /* 0x0000b804063f95b2 */ /* 0x0002620008000100 */
[----:B------:R-:W-:Y:S01]  /*0cb0*/  SEL R19, R19, 0x2, P0 ;  /* 0x0000000213137807 */ /* 0x000fe20000000000 */
[----:B------:R-:W-:Y:S01]  /*0cc0*/  NOP ;  /* 0x0000000000007918 */ /* 0x000fe20000000000 */
[----:B------:R-:W-:Y:S01]  /*0cd0*/  SEL R22, R22, 0x2, P0 ;  /* 0x0000000216167807 */ /* 0x000fe20000000000 */
[----:B------:R-:W-:Y:S06]  /*0ce0*/  @!P3 BRA `(.L_x_8) ;  /* 0x000000000008b947 */ /* 0x000fec0003800000 */
[----:B-1234-:R-:W-:Y:S01]  /*0cf0*/  UCGABAR_ARV ;  /* 0x00000000000079c7 */ /* 0x01efe20008000000 */
[----:B------:R-:W-:Y:S05]  /*0d00*/  BRA `(.L_x_9) ;  /* 0x0000000000047947 */ /* 0x000fea0003800000 */
.L_x_8:
[----:B-1234-:R-:W-:Y:S01]  /*0d10*/  NOP ;  /* 0x0000000000007918 */ /* 0x01efe20000000000 */
.L_x_9:
[----:B------:R-:W1:Y:S01]  /*0d20*/  LDC R2, c[0x0][0x904] ;  /* 0x00024100ff027b82 */ /* 0x000e620000000800 */
[----:B------:R-:W-:Y:S02]  /*0d30*/  IMAD.U32 R10, RZ, RZ, UR9 ;  /* 0x00000009ff0a7e24 */ /* 0x000fe4000f8e00ff */
[----:B------:R-:W-:Y:S01]  /*0d40*/  IMAD.MOV.U32 R11, RZ, RZ, RZ ;  /* 0x000000ffff0b7224 */ /* 0x000fe200078e00ff */
[----:B-1----:R-:W-:-:S04]  /*0d50*/  ISETP.NE.AND P1, PT, R2, 0x1, PT ;  /* 0x000000010200780c */ /* 0x002fc80003f25270 */
[----:B------:R-:W-:-:S09]  /*0d60*/  P2R R7, PR, RZ, 0x2 ;  /* 0x00000002ff077803 */ /* 0x000fd20000000000 */
[----:B------:R-:W1:Y:S01]  /*0d70*/  @P1 LDC R17, c[0x0][0x10] ;  /* 0x00000400ff111b82 */ /* 0x000e620000000800 */
[----:B------:R-:W-:Y:S02]  /*0d80*/  @P1 IMAD.MOV.U32 R7, RZ, RZ, RZ ;  /* 0x000000ffff071224 */ /* 0x000fe400078e00ff */
[----:B------:R-:W-:-:S05]  /*0d90*/  @P1 IMAD.MOV.U32 R15, RZ, RZ, RZ ;  /* 0x000000ffff0f1224 */ /* 0x000fca00078e00ff */
[----:B------:R-:W2:Y:S01]  /*0da0*/  @!P1 LDC R13, c[0x0][0xc] ;  /* 0x00000300ff0d9b82 */ /* 0x000ea20000000800 */
[----:B------:R-:W-:Y:S01]  /*0db0*/  ULDC UR4, c[0x0][0xc] ;  /* 0x0000030000047ab9 */ /* 0x000fe20000000800 */
[----:B------:R-:W-:Y:S01]  /*0dc0*/  ULDC UR5, c[0x0][0x10] ;  /* 0x0000040000057ab9 */ /* 0x000fe20000000800 */
[----:B------:R-:W-:Y:S01]  /*0dd0*/  ULDC UR6, c[0x0][0x14] ;  /* 0x0000050000067ab9 */ /* 0x000fe20000000800 */
[----:B------:R-:W-:-:S04]  /*0de0*/  UIMAD.WIDE.U32 UR4, UR4, UR5, URZ ;  /* 0x00000005040472a5 */ /* 0x000fc8000f8e003f */
[----:B------:R-:W-:Y:S02]  /*0df0*/  UIMAD.WIDE.U32 UR52, UR4, UR6, URZ ;  /* 0x00000006043472a5 */ /* 0x000fe4000f8e003f */
[----:B------:R-:W-:-:S04]  /*0e00*/  UIMAD UR45, UR5, UR6, URZ ;  /* 0x00000006052d72a4 */ /* 0x000fc8000f8e023f */
[----:B------:R-:W-:Y:S01]  /*0e10*/  UIADD3 UR45, UR53, UR45, URZ ;  /* 0x0000002d352d7290 */ /* 0x000fe2000fffe03f */
[----:B-1----:R-:W-:-:S04]  /*0e20*/  @P1 IMAD.WIDE.U32 R16, R17, UR9, R6 ;  /* 0x0000000911101c25 */ /* 0x002fc8000f8e0006 */
[----:B------:R-:W-:Y:S02]  /*0e30*/  @P1 IMAD.IADD R17, R17, 0x1, R15 ;  /* 0x0000000111111824 */ /* 0x000fe400078e020f */
[----:B--2---:R-:W-:-:S04]  /*0e40*/  @!P1 IMAD.WIDE.U32 R10, R6, R13, R10 ;  /* 0x0000000d060a9225 */ /* 0x004fc800078e000a */
[----:B------:R-:W-:Y:S02]  /*0e50*/  @!P1 IMAD.MOV.U32 R16, RZ, RZ, R10 ;  /* 0x000000ffff109224 */ /* 0x000fe400078e000a */
[----:B------:R-:W-:Y:S01]  /*0e60*/  @!P1 IMAD.MOV.U32 R17, RZ, RZ, R11 ;  /* 0x000000ffff119224 */ /* 0x000fe200078e000b */
[----:B------:R-:W-:Y:S06]  /*0e70*/  @!P3 BRA `(.L_x_10) ;  /* 0x00000000000cb947 */ /* 0x000fec0003800000 */
[----:B------:R-:W-:Y:S01]  /*0e80*/  UCGABAR_WAIT ;  /* 0x0000000000007dc7 */ /* 0x000fe20008000000 */
[----:B------:R-:W-:Y:S01]  /*0e90*/  CCTL.IVALL ;  /* 0x00000000ff00798f */ /* 0x000fe20002000000 */
[----:B------:R-:W-:Y:S05]  /*0ea0*/  BRA `(.L_x_11) ;  /* 0x0000000000047947 */ /* 0x000fea0003800000 */
.L_x_10:
[----:B------:R-:W-:Y:S06]  /*0eb0*/  BAR.SYNC.DEFER_BLOCKING 0x0 ;  /* 0x0000000000007b1d */ /* 0x000fec0000010000 */
.L_x_11:
[----:B------:R-:W1:Y:S01]  /*0ec0*/  S2UR UR44, SR_CgaCtaId ;  /* 0x00000000002c79c3 */ /* 0x000e620000008800 */
[----:B------:R-:W-:Y:S04]  /*0ed0*/  BSSY B6, `(.L_x_12) ;  /* 0x0000631000067945 */ /* 0x000fe80003800000 */
[----:B------:R-:W-:Y:S05]  /*0ee0*/  @!P5 BRA `(.L_x_13) ;  /* 0x000000380098d947 */ /* 0x000fea0003800000 */
[----:B------:R-:W-:-:S13]  /*0ef0*/  ISETP.GT.U32.AND P0, PT, R12, 0x1, PT ;  /* 0x000000010c00780c */ /* 0x000fda0003f04070 */
[----:B------:R-:W-:Y:S05]  /*0f00*/  @P0 BRA `(.L_x_14) ;  /* 0x0000006000b40947 */ /* 0x000fea0003800000 */
[----:B------:R-:W-:Y:S01]  /*0f10*/  ULDC.64 UR4, c[0x0][0x8f8] ;  /* 0x00023e0000047ab9 */ /* 0x000fe20000000a00 */
[----:B------:R-:W-:Y:S01]  /*0f20*/  UMOV UR43, 0xffffffff ;  /* 0xffffffff002b7882 */ /* 0x000fe20000000000 */
[----:B------:R-:W-:Y:S01]  /*0f30*/  ISETP.GE.U32.AND P0, PT, R16, UR4, PT ;  /* 0x0000000410007c0c */ /* 0x000fe2000bf06070 */
[----:B------:R-:W-:Y:S01]  /*0f40*/  IMAD.MOV.U32 R64, RZ, RZ, -0x1 ;  /* 0xffffffffff407424 */ /* 0x000fe200078e00ff */
[----:B------:R-:W-:Y:S01]  /*0f50*/  PRMT R58, RZ, 0x7610, R58 ;  /* 0x00007610ff3a7816 */ /* 0x000fe2000000003a */
[----:B------:R-:W-:Y:S01]  /*0f60*/  IMAD.MOV.U32 R66, RZ, RZ, -0x1 ;  /* 0xffffffffff427424 */ /* 0x000fe200078e00ff */
[----:B------:R-:W-:Y:S02]  /*0f70*/  ISETP.GE.U32.AND.EX P0, PT, R17, UR5, PT, P0 ;  /* 0x0000000511007c0c */ /* 0x000fe4000bf06100 */
[----:B------:R-:W-:-:S11]  /*0f80*/  PRMT R0, RZ, 0x7610, R0 ;  /* 0x00007610ff007816 */ /* 0x000fd60000000000 */
[----:B------:R-:W-:Y:S05]  /*0f90*/  @P0 BRA `(.L_x_15) ;  /* 0x0000000400240947 */ /* 0x000fea0003800000 */
[----:B------:R-:W2:Y:S01]  /*0fa0*/  LDC.64 R20, c[0x0][0x8d0] ;  /* 0x00023400ff147b82 */ /* 0x000ea20000000a00 */
[----:B------:R-:W-:Y:S02]  /*0fb0*/  IMAD.MOV.U32 R4, RZ, RZ, R16 ;  /* 0x000000ffff047224 */ /* 0x000fe400078e0010 */
[----:B------:R-:W-:-:S05]  /*0fc0*/  IMAD.MOV.U32 R5, RZ, RZ, R17 ;  /* 0x000000ffff057224 */ /* 0x000fca00078e0011 */
[----:B------:R-:W3:Y:S08]  /*0fd0*/  LDC R0, c[0x0][0x8d8] ;  /* 0x00023600ff007b82 */ /* 0x000ef00000000800 */
[----:B------:R-:W4:Y:S01]  /*0fe0*/  LDC.64 R24, c[0x0][0x8c8] ;  /* 0x00023200ff187b82 */ /* 0x000f220000000a00 */
[----:B--2---:R-:W-:-:S04]  /*0ff0*/  ISETP.NE.U32.AND P0, PT, R20, RZ, PT ;  /* 0x000000ff1400720c */ /* 0x004fc80003f05070 */
[----:B------:R-:W-:-:S13]  /*1000*/  ISETP.NE.AND.EX P0, PT, R21, RZ, PT, P0 ;  /* 0x000000ff1500720c */ /* 0x000fda0003f05300 */
[----:B---34-:R-:W-:Y:S05]  /*1010*/  @!P0 BRA `(.L_x_16) ;  /* 0x0000000000288947 */ /* 0x018fea0003800000 */
[----:B------:R-:W2:Y:S02]  /*1020*/  LDC R3, c[0x0][0x8dc] ;  /* 0x00023700ff037b82 */ /* 0x000ea40000000800 */
[----:B--2---:R-:W-:-:S05]  /*1030*/  IADD3 R3, P0, R16, R3, RZ ;  /* 0x0000000310037210 */ /* 0x004fca0007f1e0ff */
[----:B------:R-:W-:-:S04]  /*1040*/  IMAD.X R15, RZ, RZ, R17, P0 ;  /* 0x000000ffff0f7224 */ /* 0x000fc800000e0611 */
[----:B------:R-:W-:-:S04]  /*1050*/  IMAD.WIDE.U32 R4, R15, R20, RZ ;  /* 0x000000140f047225 */ /* 0x000fc800078e00ff */
[----:B------:R-:W-:-:S04]  /*1060*/  IMAD.WIDE.U32 R10, P0, R3, R21, R4 ;  /* 0x00000015030a7225 */ /* 0x000fc80007800004 */
[----:B------:R-:W-:-:S04]  /*1070*/  IMAD.WIDE.U32 R4, R3, R20, RZ ;  /* 0x0000001403047225 */ /* 0x000fc800078e00ff */
[----:B------:R-:W-:Y:S01]  /*1080*/  IMAD.X R13, RZ, RZ, RZ, P0 ;  /* 0x000000ffff0d7224 */ /* 0x000fe200000e06ff */
[----:B------:R-:W-:Y:S01]  /*1090*/  IADD3 RZ, P0, R5, R10, RZ ;  /* 0x0000000a05ff7210 */ /* 0x000fe20007f1e0ff */
[----:B------:R-:W-:-:S04]  /*10a0*/  IMAD.MOV.U32 R12, RZ, RZ, R11 ;  /* 0x000000ffff0c7224 */ /* 0x000fc800078e000b */
[----:B------:R-:W-:-:S08]  /*10b0*/  IMAD.WIDE.U32.X R4, R15, R21, R12, P0 ;  /* 0x000000150f047225 */ /* 0x000fd000000e040c */
.L_x_16:
[----:B------:R-:W2:Y:S01]  /*10c0*/  LDC.64 R20, c[0x0][0x8e8] ;  /* 0x00023a00ff147b82 */ /* 0x000ea20000000a00 */
[-CC-:B------:R-:W-:Y:S01]  /*10d0*/  SHF.R.U64 R27, R4, R0.reuse, R5.reuse ;  /* 0x00000000041b7219 */ /* 0x180fe20000001205 */
[----:B------:R-:W-:Y:S01]  /*10e0*/  ULDC UR4, c[0x0][0x900] ;  /* 0x0002400000047ab9 */ /* 0x000fe20000000800 */
[----:B------:R-:W-:Y:S01]  /*10f0*/  SHF.R.U32.HI R0, RZ, R0, R5 ;  /* 0x00000000ff007219 */ /* 0x000fe20000011605 */
[----:B------:R-:W-:Y:S01]  /*1100*/  IMAD R23, R9, R23, R6 ;  /* 0x0000001709177224 */ /* 0x000fe200078e0206 */
[----:B------:R-:W-:-:S03]  /*1110*/  IADD3 R3, P0, RZ, -R27, RZ ;  /* 0x8000001bff037210 */ /* 0x000fc60007f1e0ff */
[----:B------:R-:W3:Y:S02]  /*1120*/  LDC R10, c[0x0][0x8c0] ;  /* 0x00023000ff0a7b82 */ /* 0x000ee40000000800 */
[----:B------:R-:W-:-:S04]  /*1130*/  IMAD.X R5, RZ, RZ, ~R0, P0 ;  /* 0x000000ffff057224 */ /* 0x000fc800000e0e00 */
[-C--:B------:R-:W-:Y:S02]  /*1140*/  IMAD R0, R5, R24.reuse, RZ ;  /* 0x0000001805007224 */ /* 0x080fe400078e02ff */
[----:B------:R-:W4:Y:S01]  /*1150*/  LDC R7, c[0x0][0x8b0] ;  /* 0x00022c00ff077b82 */ /* 0x000f220000000800 */
[----:B------:R-:W-:-:S04]  /*1160*/  IMAD.WIDE.U32 R4, R3, R24, R16 ;  /* 0x0000001803047225 */ /* 0x000fc800078e0010 */
[----:B------:R-:W-:-:S03]  /*1170*/  IMAD R3, R3, R25, R0 ;  /* 0x0000001903037224 */ /* 0x000fc600078e0200 */
[----:B------:R-:W1:Y:S01]  /*1180*/  LDC R15, c[0x0][0x8a8] ;  /* 0x00022a00ff0f7b82 */ /* 0x000e620000000800 */
[----:B------:R-:W-:Y:S01]  /*1190*/  IMAD.IADD R3, R5, 0x1, R3 ;  /* 0x0000000105037824 */ /* 0x000fe200078e0203 */
[----:B--2---:R-:W-:-:S04]  /*11a0*/  ISETP.NE.U32.AND P0, PT, R20, RZ, PT ;  /* 0x000000ff1400720c */ /* 0x004fc80003f05070 */
[----:B------:R-:W-:Y:S02]  /*11b0*/  ISETP.NE.AND.EX P0, PT, R21, RZ, PT, P0 ;  /* 0x000000ff1500720c */ /* 0x000fe40003f05300 */
[----:B------:R-:W2:Y:S01]  /*11c0*/  LDC R12, c[0x0][0x8f0] ;  /* 0x00023c00ff0c7b82 */ /* 0x000ea20000000800 */
[-CC-:B---3--:R-:W-:Y:S02]  /*11d0*/  SHF.R.U64 R13, R4, R10.reuse, R3.reuse ;  /* 0x0000000a040d7219 */ /* 0x188fe40000001203 */
[----:B------:R-:W-:-:S05]  /*11e0*/  SHF.R.U32.HI R0, RZ, R10, R3 ;  /* 0x0000000aff007219 */ /* 0x000fca0000011603 */
[----:B------:R-:W3:Y:S01]  /*11f0*/  LDC R14, c[0x0][0x8e0] ;  /* 0x00023800ff0e7b82 */ /* 0x000ee20000000800 */
[-CC-:B----4-:R-:W-:Y:S02]  /*1200*/  SHF.R.U64 R25, R13, R7.reuse, R0.reuse ;  /* 0x000000070d197219 */ /* 0x190fe40000001200 */
[----:B------:R-:W-:Y:S01]  /*1210*/  SHF.R.U32.HI R3, RZ, R7, R0 ;  /* 0x00000007ff037219 */ /* 0x000fe20000011600 */
[----:B------:R-:W-:-:S03]  /*1220*/  IMAD.MOV.U32 R0, RZ, RZ, -0x1 ;  /* 0xffffffffff007424 */ /* 0x000fc600078e00ff */
[--C-:B------:R-:W-:Y:S01]  /*1230*/  SHF.R.U64 R26, R25, UR4, R3.reuse ;  /* 0x00000004191a7c19 */ /* 0x100fe20008001203 */
[----:B------:R-:W4:Y:S01]  /*1240*/  LDC R24, c[0x0][0x8b8] ;  /* 0x00022e00ff187b82 */ /* 0x000f220000000800 */
[----:B------:R-:W-:Y:S02]  /*1250*/  SHF.L.U32 R0, R0, UR4, RZ ;  /* 0x0000000400007c19 */ /* 0x000fe400080006ff */
[----:B------:R-:W-:Y:S01]  /*1260*/  SHF.R.U32.HI R5, RZ, UR4, R3 ;  /* 0x00000004ff057c19 */ /* 0x000fe20008011603 */
[----:B------:R-:W-:Y:S01]  /*1270*/  IMAD.MOV.U32 R4, RZ, RZ, R26 ;  /* 0x000000ffff047224 */ /* 0x000fe200078e001a */
[----:B------:R-:W-:Y:S01]  /*1280*/  LOP3.LUT R0, RZ, R0, RZ, 0x33, !PT ;  /* 0x00000000ff007212 */ /* 0x000fe200078e33ff */
[----:B-1----:R-:W-:Y:S06]  /*1290*/  @!P0 BRA `(.L_x_17) ;  /* 0x0000000000288947 */ /* 0x002fec0003800000 */
[----:B------:R-:W1:Y:S02]  /*12a0*/  LDC R3, c[0x0][0x8f4] ;  /* 0x00023d00ff037b82 */ /* 0x000e640000000800 */
[----:B-1----:R-:W-:-:S05]  /*12b0*/  IADD3 R3, P0, R26, R3, RZ ;  /* 0x000000031a037210 */ /* 0x002fca0007f1e0ff */
        /* <DEDUP_REMOVED lines=8> */
.L_x_17:
[----:B--2---:R-:W-:Y:S01]  /*1340*/  SHF.R.U64 R3, R4, R12, R5 ;  /* 0x0000000c04037219 */ /* 0x004fe20000001205 */
[----:B------:R-:W-:Y:S01]  /*1350*/  USHF.L.U32 UR4, UR46, UR4, URZ ;  /* 0x000000042e047299 */ /* 0x000fe2000800063f */
[----:B------:R-:W-:Y:S01]  /*1360*/  LOP3.LUT R0, R25, R0, RZ, 0xc0, !PT ;  /* 0x0000000019007212 */ /* 0x000fe200078ec0ff */
[----:B------:R-:W-:Y:S01]  /*1370*/  VIADD R4, R15, 0xffffffff ;  /* 0xffffffff0f047836 */ /* 0x000fe20000000000 */
[----:B------:R-:W-:Y:S01]  /*1380*/  SEL R8, R8, R23, !P1 ;  /* 0x0000001708087207 */ /* 0x000fe20004800000 */
[----:B------:R-:W-:Y:S01]  /*1390*/  IMAD.MOV R5, RZ, RZ, -R3 ;  /* 0x000000ffff057224 */ /* 0x000fe200078e0a03 */
[----:B------:R-:W-:Y:S01]  /*13a0*/  R2UR UR43, R27 ;  /* 0x000000001b2b72ca */ /* 0x000fe200000e0000 */
[----:B------:R-:W-:Y:S01]  /*13b0*/  IMAD R3, R3, UR4, R0 ;  /* 0x0000000403037c24 */ /* 0x000fe2000f8e0200 */
[----:B------:R-:W-:Y:S01]  /*13c0*/  LOP3.LUT R4, R13, R4, RZ, 0xc0, !PT ;  /* 0x000000040d047212 */ /* 0x000fe200078ec0ff */
[----:B---3--:R-:W-:Y:S02]  /*13d0*/  IMAD R0, R5, R14, R26 ;  /* 0x0000000e05007224 */ /* 0x008fe400078e021a */
[----:B----4-:R-:W-:-:S02]  /*13e0*/  IMAD R8, R3, R24, R8 ;  /* 0x0000001803087224 */ /* 0x010fc400078e0208 */
[----:B------:R-:W-:Y:S02]  /*13f0*/  IMAD R3, R0, R15, R4 ;  /* 0x0000000f00037224 */ /* 0x000fe400078e0204 */
[----:B------:R-:W-:-:S03]  /*1400*/  IMAD.MOV.U32 R0, RZ, RZ, 0x1 ;  /* 0x00000001ff007424 */ /* 0x000fc600078e00ff */
[----:B------:R-:W-:Y:S02]  /*1410*/  SEL R66, R3, R8, !P1 ;  /* 0x0000000803427207 */ /* 0x000fe40004800000 */
[----:B------:R-:W-:-:S07]  /*1420*/  SEL R64, R8, R3, !P1 ;  /* 0x0000000308407207 */ /* 0x000fce0004800000 */
.L_x_15:
[----:B------:R-:W-:-:S08]  /*1430*/  NOP ;  /* 0x0000000000007918 */ /* 0x000fd00000000000 */
[----:B------:R-:W2:Y:S02]  /*1440*/  USETMAXREG.TRY_ALLOC.CTAPOOL UP0, 0xe8 ;  /* 0x000000e8000079c8 */ /* 0x000ea40008000600 */
[----:B--2---:R-:W-:-:S13]  /*1450*/  PLOP3.LUT P0, PT, PT, PT, UP0, 0x80, 0x0 ;  /* 0x000000000000781c */ /* 0x004fda0003f0f008 */
[----:B------:R-:W-:Y:S05]  /*1460*/  @!P0 BRA `(.L_x_15) ;  /* 0xfffffffc00f08947 */ /* 0x000fea000383ffff */
[----:B------:R-:W-:Y:S02]  /*1470*/  ULDC.64 UR4, c[0x0][0x590] ;  /* 0x0001640000047ab9 */ /* 0x000fe40000000a00 */
[----:B------:R-:W-:Y:S02]  /*1480*/  IMAD.U32 R74, RZ, RZ, UR4 ;  /* 0x00000004ff4a7e24 */ /* 0x000fe4000f8e00ff */
[----:B------:R-:W-:-:S03]  /*1490*/  IMAD.U32 R75, RZ, RZ, UR5 ;  /* 0x00000005ff4b7e24 */ /* 0x000fc6000f8e00ff */
[----:B------:R-:W-:-:S04]  /*14a0*/  ISETP.NE.U32.AND P0, PT, R74, RZ, PT ;  /* 0x000000ff4a00720c */ /* 0x000fc80003f05070 */
[----:B------:R-:W-:-:S13]  /*14b0*/  ISETP.NE.AND.EX P0, PT, R75, RZ, PT, P0 ;  /* 0x000000ff4b00720c */ /* 0x000fda0003f05300 */
[----:B------:R-:W-:Y:S05]  /*14c0*/  @P0 BRA `(.L_x_18) ;  /* 0x00000000002c0947 */ /* 0x000fea0003800000 */
[----:B------:R-:W-:Y:S02]  /*14d0*/  ULDC.64 UR4, c[0x0][0x588] ;  /* 0x0001620000047ab9 */ /* 0x000fe40000000a00 */
[----:B------:R-:W-:-:S04]  /*14e0*/  ISETP.NE.U32.AND P0, PT, RZ, UR4, PT ;  /* 0x00000004ff007c0c */ /* 0x000fc8000bf05070 */
[----:B------:R-:W-:-:S13]  /*14f0*/  ISETP.NE.AND.EX P0, PT, RZ, UR5, PT, P0 ;  /* 0x00000005ff007c0c */ /* 0x000fda000bf05300 */
[----:B------:R-:W-:Y:S05]  /*1500*/  @!P0 BRA `(.L_x_19) ;  /* 0x0000000000108947 */ /* 0x000fea0003800000 */
[----:B------:R-:W2:Y:S02]  /*1510*/  LDC.64 R4, c[0x0][0x588] ;  /* 0x00016200ff047b82 */ /* 0x000ea40000000a00 */
[----:B--2---:R2:W5:Y:S01]  /*1520*/  LDG.E R59, desc[UR54][R4.64] ;  /* 0x00000036043b7981 */ /* 0x004562000c1e1900 */
[----:B------:R-:W-:Y:S01]  /*1530*/  IMAD.MOV.U32 R58, RZ, RZ, 0x1 ;  /* 0x00000001ff3a7424 */ /* 0x000fe200078e00ff */
[----:B------:R-:W-:Y:S06]  /*1540*/  BRA `(.L_x_18) ;  /* 0x00000000000c7947 */ /* 0x000fec0003800000 */
.L_x_19:
[----:B------:R-:W-:Y:S01]  /*1550*/  ULDC UR4, c[0x0][0x580] ;  /* 0x0001600000047ab9 */ /* 0x000fe20000000800 */
[----:B------:R-:W-:Y:S02]  /*1560*/  IMAD.MOV.U32 R58, RZ, RZ, 0x1 ;  /* 0x00000001ff3a7424 */ /* 0x000fe400078e00ff */
[----:B------:R-:W-:-:S07]  /*1570*/  IMAD.U32 R59, RZ, RZ, UR4 ;  /* 0x00000004ff3b7e24 */ /* 0x000fce000f8e00ff */
.L_x_18:
[----:B------:R-:W-:Y:S02]  /*1580*/  ULDC.64 UR4, c[0x0][0x5b0] ;  /* 0x00016c0000047ab9 */ /* 0x000fe40000000a00 */
[----:B------:R-:W-:-:S04]  /*1590*/  ISETP.NE.U32.AND P0, PT, RZ, UR4, PT ;  /* 0x00000004ff007c0c */ /* 0x000fc8000bf05070 */
[----:B------:R-:W-:-:S13]  /*15a0*/  ISETP.NE.AND.EX P0, PT, RZ, UR5, PT, P0 ;  /* 0x00000005ff007c0c */ /* 0x000fda000bf05300 */
[----:B------:R-:W-:Y:S05]  /*15b0*/  @P0 BRA `(.L_x_20) ;  /* 0x0000000000240947 */ /* 0x000fea0003800000 */
[----:B------:R-:W-:Y:S02]  /*15c0*/  ULDC.64 UR4, c[0x0][0x5a8] ;  /* 0x00016a0000047ab9 */ /* 0x000fe40000000a00 */
[----:B------:R-:W-:-:S04]  /*15d0*/  ISETP.NE.U32.AND P0, PT, RZ, UR4, PT ;  /* 0x00000004ff007c0c */ /* 0x000fc8000bf05070 */
[----:B------:R-:W-:-:S13]  /*15e0*/  ISETP.NE.AND.EX P0, PT, RZ, UR5, PT, P0 ;  /* 0x00000005ff007c0c */ /* 0x000fda000bf05300 */
[----:B------:R-:W-:Y:S05]  /*15f0*/  @!P0 BRA `(.L_x_21) ;  /* 0x00000000000c8947 */ /* 0x000fea0003800000 */
[----:B------:R-:W3:Y:S02]  /*1600*/  LDC.64 R60, c[0x0][0x5a8] ;  /* 0x00016a00ff3c7b82 */ /* 0x000ee40000000a00 */
[----:B---3--:R3:W5:Y:S01]  /*1610*/  LDG.E R60, desc[UR54][R60.64] ;  /* 0x000000363c3c7981 */ /* 0x008762000c1e1900 */
[----:B------:R-:W-:Y:S05]  /*1620*/  BRA `(.L_x_20) ;  /* 0x0000000000087947 */ /* 0x000fea0003800000 */
.L_x_21:
[----:B------:R-:W-:Y:S02]  /*1630*/  ULDC UR4, c[0x0][0x5a0] ;  /* 0x0001680000047ab9 */ /* 0x000fe40000000800 */
[----:B------:R-:W-:-:S07]  /*1640*/  IMAD.U32 R60, RZ, RZ, UR4 ;  /* 0x00000004ff3c7e24 */ /* 0x000fce000f8e00ff */
.L_x_20:
[----:B------:R-:W-:Y:S01]  /*1650*/  LOP3.LUT P1, RZ, R0, 0xff, RZ, 0xc0, !PT ;  /* 0x000000ff00ff7812 */ /* 0x000fe2000782c0ff */
[----:B------:R-:W-:Y:S01]  /*1660*/  UMOV UR36, URZ ;  /* 0x0000003f00247c82 */ /* 0x000fe20008000000 */
[----:B------:R-:W-:-:S11]  /*1670*/  PLOP3.LUT P0, PT, PT, PT, PT, 0x80, 0x0 ;  /* 0x000000000000781c */ /* 0x000fd60003f0f070 */
[----:B------:R-:W-:Y:S05]  /*1680*/  @!P1 BRA `(.L_x_22) ;  /* 0x0000003000149947 */ /* 0x000fea0003800000 */
[----:B------:R-:W-:Y:S01]  /*1690*/  ULDC UR4, c[0x0][0x28c] ;  /* 0x0000a30000047ab9 */ /* 0x000fe20000000800 */
[----:B------:R-:W-:Y:S01]  /*16a0*/  LOP3.LUT R72, R22, 0x1, RZ, 0xfc, !PT ;  /* 0x0000000116487812 */ /* 0x000fe200078efcff */
[----:B------:R-:W-:Y:S01]  /*16b0*/  UIADD3 UR4, UR4, 0x3f, URZ ;  /* 0x0000003f04047890 */ /* 0x000fe2000fffe03f */
[----:B------:R-:W-:Y:S01]  /*16c0*/  LOP3.LUT R73, R19, 0x1, RZ, 0xfc, !PT ;  /* 0x0000000113497812 */ /* 0x000fe200078efcff */
[----:B-----5:R-:W-:Y:S01]  /*16d0*/  IMAD.MOV.U32 R62, RZ, RZ, R59 ;  /* 0x000000ffff3e7224 */ /* 0x020fe200078e003b */
[C---:B---3--:R-:W-:Y:S01]  /*16e0*/  PRMT R61, R58.reuse, 0x7610, R61 ;  /* 0x000076103a3d7816 */ /* 0x048fe2000000003d */
[----:B------:R-:W-:Y:S01]  /*16f0*/  USHF.R.S32.HI UR5, URZ, 0x1f, UR4 ;  /* 0x0000001f3f057899 */ /* 0x000fe20008011404 */
[----:B------:R-:W-:Y:S01]  /*1700*/  PRMT R63, R58, 0x7610, R63 ;  /* 0x000076103a3f7816 */ /* 0x000fe2000000003f */
[----:B------:R-:W-:Y:S01]  /*1710*/  IMAD.MOV.U32 R65, RZ, RZ, R59 ;  /* 0x000000ffff417224 */ /* 0x000fe200078e003b */
[----:B------:R-:W-:Y:S01]  /*1720*/  ULDC.64 UR56, c[0x0][0x198] ;  /* 0x0000660000387ab9 */ /* 0x000fe20000000a00 */
[----:B------:R-:W-:Y:S01]  /*1730*/  ULEA.HI UR5, UR5, UR4, URZ, 0x6 ;  /* 0x0000000405057291 */ /* 0x000fe2000f8f303f */
[----:B------:R-:W-:Y:S01]  /*1740*/  UMOV UR48, 0x1 ;  /* 0x0000000100307882 */ /* 0x000fe20000000000 */
[----:B------:R-:W-:Y:S01]  /*1750*/  UMOV UR37, URZ ;  /* 0x0000003f00257c82 */ /* 0x000fe20008000000 */
[----:B------:R-:W-:Y:S01]  /*1760*/  UMOV UR38, URZ ;  /* 0x0000003f00267c82 */ /* 0x000fe20008000000 */
[----:B------:R-:W-:Y:S01]  /*1770*/  UMOV UR39, URZ ;  /* 0x0000003f00277c82 */ /* 0x000fe20008000000 */
[----:B------:R-:W-:Y:S01]  /*1780*/  USHF.R.S32.HI UR49, URZ, 0x6, UR5 ;  /* 0x000000063f317899 */ /* 0x000fe20008011405 */
[----:B------:R-:W-:Y:S01]  /*1790*/  UMOV UR36, URZ ;  /* 0x0000003f00247c82 */ /* 0x000fe20008000000 */
[----:B------:R-:W-:-:S10]  /*17a0*/  UMOV UR47, URZ ;  /* 0x0000003f002f7c82 */ /* 0x000fd40008000000 */
.L_x_78:
[----:B------:R-:W-:Y:S01]  /*17b0*/  LOP3.LUT R0, R18, 0x80, RZ, 0xc0, !PT ;  /* 0x0000008012007812 */ /* 0x000fe200078ec0ff */
[----:B------:R-:W3:Y:S01]  /*17c0*/  S2UR UR50, SR_CgaCtaId ;  /* 0x00000000003279c3 */ /* 0x000ee20000008800 */
[----:B------:R-:W-:Y:S02]  /*17d0*/  UMOV UR51, 0x400 ;  /* 0x0000040000337882 */ /* 0x000fe40000000000 */
[----:B------:R-:W-:-:S06]  /*17e0*/  SHF.R.U32.HI R0, RZ, 0x7, R0 ;  /* 0x00000007ff007819 */ /* 0x000fcc0000011600 */
[----:B------:R-:W4:Y:S01]  /*17f0*/  SHFL.IDX PT, R0, R0, RZ, 0x1f ;  /* 0x00001fff00007589 */ /* 0x000f2200000e0000 */
[----:B---3--:R-:W-:Y:S01]  /*1800*/  ULEA UR51, UR50, UR51, 0x18 ;  /* 0x0000003332337291 */ /* 0x008fe2000f8ec03f */
[----:B----4-:R-:W-:-:S13]  /*1810*/  R2UR UR4, R0 ;  /* 0x00000000000472ca */ /* 0x010fda00000e0000 */
[----:B------:R-:W-:-:S04]  /*1820*/  ULEA.HI UR5, UR4, UR4, URZ, 0x1 ;  /* 0x0000000404057291 */ /* 0x000fc8000f8f083f */
[----:B------:R-:W-:-:S04]  /*1830*/  ULOP3.LUT UR5, UR5, 0x7fffe, URZ, 0xc0, !UPT ;  /* 0x0007fffe05057892 */ /* 0x000fc8000f8ec03f */
[----:B------:R-:W-:-:S03]  /*1840*/  UIADD3 UR5, UR4, -UR5, URZ ;  /* 0x8000000504057290 */ /* 0x000fc6000fffe03f */
[----:B------:R-:W-:Y:S01]  /*1850*/  ULDC UR4, c[0x0][0x28c] ;  /* 0x0000a30000047ab9 */ /* 0x000fe20000000800 */
[----:B------:R-:W-:Y:S01]  /*1860*/  ULEA UR5, UR5, UR51, 0xd ;  /* 0x0000003305057291 */ /* 0x000fe2000f8e683f */
[----:B------:R-:W-:-:S03]  /*1870*/  ISETP.LT.AND P0, PT, RZ, UR4, PT ;  /* 0x00000004ff007c0c */ /* 0x000fc6000bf01270 */
[----:B------:R-:W-:-:S04]  /*1880*/  UIADD3 UR5, UR5, 0x6400, URZ ;  /* 0x0000640005057890 */ /* 0x000fc8000fffe03f */
[----:B------:R-:W-:-:S04]  /*1890*/  USHF.R.U32.HI UR5, URZ, 0x4, UR5 ;  /* 0x000000043f057899 */ /* 0x000fc80008011605 */
[----:B------:R-:W-:Y:S02]  /*18a0*/  ULOP3.LUT UR40, UR5, 0x3fff, URZ, 0xc0, !UPT ;  /* 0x00003fff05287892 */ /* 0x000fe4000f8ec03f */
[----:B-1----:R-:W-:Y:S10]  /*18b0*/  @P0 BRA `(.L_x_23) ;  /* 0x0000000000400947 */ /* 0x002ff40003800000 */
[----:B------:R-:W-:Y:S01]  /*18c0*/  MOV R0, 0x0 ;  /* 0x0000000000007802 */ /* 0x000fe20000000f00 */
[----:B------:R-:W-:Y:S01]  /*18d0*/  ULDC.64 UR4, c[0x4][0x70] ;  /* 0x01001c0000047ab9 */ /* 0x000fe20000000a00 */
[----:B------:R-:W-:Y:S01]  /*18e0*/  ULDC.64 UR6, c[0x4][0x8] ;  /* 0x0100020000067ab9 */ /* 0x000fe20000000a00 */
[----:B--2---:R-:W-:Y:S01]  /*18f0*/  IMAD.U32 R4, RZ, RZ, UR4 ;  /* 0x00000004ff047e24 */ /* 0x004fe2000f8e00ff */
[----:B------:R2:W3:Y:S01]  /*1900*/  LDC.64 R14, c[0x4][R0] ;  /* 0x01000000000e7b82 */ /* 0x0004e20000000a00 */
[----:B------:R-:W-:Y:S01]  /*1910*/  IMAD.U32 R5, RZ, RZ, UR5 ;  /* 0x00000005ff057e24 */ /* 0x000fe2000f8e00ff */
[----:B------:R-:W-:Y:S01]  /*1920*/  ULDC.64 UR4, c[0x4][0x78] ;  /* 0x01001e0000047ab9 */ /* 0x000fe20000000a00 */
[----:B------:R-:W-:Y:S02]  /*1930*/  IMAD.U32 R10, RZ, RZ, UR6 ;  /* 0x00000006ff0a7e24 */ /* 0x000fe4000f8e00ff */
[----:B------:R-:W-:Y:S02]  /*1940*/  IMAD.U32 R6, RZ, RZ, UR4 ;  /* 0x00000004ff067e24 */ /* 0x000fe4000f8e00ff */
[----:B------:R-:W-:-:S02]  /*1950*/  IMAD.U32 R7, RZ, RZ, UR5 ;  /* 0x00000005ff077e24 */ /* 0x000fc4000f8e00ff */
[----:B------:R-:W-:Y:S02]  /*1960*/  IMAD.U32 R11, RZ, RZ, UR7 ;  /* 0x00000007ff0b7e24 */ /* 0x000fe4000f8e00ff */
[----:B------:R-:W-:Y:S02]  /*1970*/  IMAD.MOV.U32 R8, RZ, RZ, 0x1e1 ;  /* 0x000001e1ff087424 */ /* 0x000fe400078e00ff */
[----:B------:R-:W-:Y:S02]  /*1980*/  IMAD.MOV.U32 R12, RZ, RZ, 0x1 ;  /* 0x00000001ff0c7424 */ /* 0x000fe400078e00ff */
[----:B--2---:R-:W-:-:S07]  /*1990*/  IMAD.MOV.U32 R13, RZ, RZ, RZ ;  /* 0x000000ffff0d7224 */ /* 0x004fce00078e00ff */
[----:B------:R-:W-:-:S07]  /*19a0*/  LEPC R20, `(.L_x_23) ;  /* 0x000000001014794e */ /* 0x000fce0000000000 */
[----:B-1-3--:R-:W-:Y:S05]  /*19b0*/  CALL.ABS.NOINC R14 ;  /* 0x000000000e007343 */ /* 0x00afea0003c00000 */
.L_x_23:
[----:B------:R-:W-:-:S13]  /*19c0*/  ISETP.NE.AND P0, PT, R72, 0x3, PT ;  /* 0x000000034800780c */ /* 0x000fda0003f05270 */
[----:B------:R-:W-:Y:S05]  /*19d0*/  @!P0 BRA `(.L_x_24) ;  /* 0x0000000000048947 */ /* 0x000fea0003800000 */
[----:B-1----:R-:W-:Y:S01]  /*19e0*/  BPT.TRAP 0x1 ;  /* 0x000000040000795c */ /* 0x002fe20000300000 */
.L_x_24:
[----:B------:R-:W-:Y:S02]  /*19f0*/  IMAD.U32 R3, RZ, RZ, UR39 ;  /* 0x00000027ff037e24 */ /* 0x000fe4000f8e00ff */
[----:B------:R-:W-:-:S03]  /*1a00*/  IMAD.U32 R0, RZ, RZ, UR38 ;  /* 0x00000026ff007e24 */ /* 0x000fc6000f8e00ff */
[----:B------:R-:W-:Y:S02]  /*1a10*/  LEA R3, R3, UR51, 0x3 ;  /* 0x0000003303037c11 */ /* 0x000fe4000f8e18ff */
[----:B------:R-:W-:-:S04]  /*1a20*/  SHF.L.U32 R0, R0, 0x1f, RZ ;  /* 0x0000001f00007819 */ /* 0x000fc800000006ff */
[----:B------:R3:W4:Y:S01]  /*1a30*/  SYNCS.PHASECHK.TRANS64.TRYWAIT P1, [R3+URZ], R0 ;  /* 0x00000000030075a7 */ /* 0x000722000802017f */
[----:B------:R-:W-:Y:S05]  /*1a40*/  @!P0 BRA `(.L_x_25) ;  /* 0x0000000000048947 */ /* 0x000fea0003800000 */
[----:B-1----:R-:W-:Y:S01]  /*1a50*/  BPT.TRAP 0x1 ;  /* 0x000000040000795c */ /* 0x002fe20000300000 */
.L_x_25:
[----:B----4-:R-:W-:Y:S05]  /*1a60*/  @P1 BRA `(.L_x_26) ;  /* 0x0000000000081947 */ /* 0x010fea0003800000 */
[----:B------:R-:W4:Y:S02]  /*1a70*/  SYNCS.PHASECHK.TRANS64.TRYWAIT P1, [R3+URZ], R0 ;  /* 0x00000000030075a7 */ /* 0x000f24000802017f */
[----:B----4-:R-:W-:Y:S05]  /*1a80*/  @!P1 BRA `(.L_x_27) ;  /* 0x0000005400dc9947 */ /* 0x010fea0003800000 */
.L_x_26:
[----:B------:R-:W-:-:S04]  /*1a90*/  UISETP.LT.AND UP0, UPT, UR49, 0x1, UPT ;  /* 0x000000013100788c */ /* 0x000fc8000bf01270 */
[----:B------:R-:W-:-:S06]  /*1aa0*/  USEL UR4, UR49, 0x1, UP0 ;  /* 0x0000000131047887 */ /* 0x000fcc0008000000 */
[----:B---34-:R-:W-:Y:S01]  /*1ab0*/  IMAD.U32 R0, RZ, RZ, UR4 ;  /* 0x00000004ff007e24 */ /* 0x018fe2000f8e00ff */
[----:B------:R-:W-:Y:S05]  /*1ac0*/  WARPSYNC.ALL ;  /* 0x0000000000007948 */ /* 0x000fea0003800000 */
[----:B------:R-:W-:-:S04]  /*1ad0*/  IADD3 R0, -R0, UR49, RZ ;  /* 0x0000003100007c10 */ /* 0x000fc8000fffe1ff */
[----:B------:R-:W-:Y:S01]  /*1ae0*/  ISETP.GE.AND P1, PT, R0, 0x1, PT ;  /* 0x000000010000780c */ /* 0x000fe20003f26270 */
[----:B------:R-:W-:Y:S01]  /*1af0*/  UIADD3 UR4, UR51, 0x26400, URZ ;  /* 0x0002640033047890 */ /* 0x000fe2000fffe03f */
[----:B------:R-:W-:Y:S01]  /*1b00*/  WARPGROUP.ARRIVE ;  /* 0x00000000000079c5 */ /* 0x000fe20000000000 */
[----:B------:R-:W-:Y:S02]  /*1b10*/  ULOP3.LUT UR8, UR40, 0x10000, URZ, 0xfc, !UPT ;  /* 0x0001000028087892 */ /* 0x000fe4000f8efc3f */
[----:B------:R-:W-:Y:S02]  /*1b20*/  USHF.R.U32.HI UR4, URZ, 0x4, UR4 ;  /* 0x000000043f047899 */ /* 0x000fe40008011604 */
[----:B------:R-:W-:Y:S02]  /*1b30*/  ULEA UR10, UR39, UR8, 0xa ;  /* 0x00000008270a7291 */ /* 0x000fe4000f8e503f */
[----:B------:R-:W-:Y:S01]  /*1b40*/  ULOP3.LUT UR4, UR4, 0x3fff, URZ, 0xc0, !UPT ;  /* 0x00003fff04047892 */ /* 0x000fe2000f8ec03f */
[----:B------:R-:W-:Y:S01]  /*1b50*/  UMOV UR5, 0x40000040 ;  /* 0x4000004000057882 */ /* 0x000fe20000000000 */
[----:B------:R-:W-:-:S02]  /*1b60*/  UMOV UR7, 0x40000040 ;  /* 0x4000004000077882 */ /* 0x000fc40000000000 */
[----:B------:R-:W-:-:S03]  /*1b70*/  ULOP3.LUT UR9, UR4, 0x10000, URZ, 0xfc, !UPT ;  /* 0x0001000004097892 */ /* 0x000fc6000f8efc3f */
[----:B------:R-:W-:Y:S01]  /*1b80*/  UMOV UR4, UR10 ;  /* 0x0000000a00047c82 */ /* 0x000fe20008000000 */
[----:B------:R-:W-:-:S07]  /*1b90*/  ULEA UR11, UR39, UR9, 0x9 ;  /* 0x00000009270b7291 */ /* 0x000fce000f8e483f */
[----:B------:R-:W-:Y:S02]  /*1ba0*/  UMOV UR6, UR11 ;  /* 0x0000000b00067c82 */ /* 0x000fe40008000000 */
[----:B------:R-:W-:Y:S01]  /*1bb0*/  HGMMA.64x64x16.F32 R24, gdesc[UR4], RZ, !UPT, gsb0 ;  /* 0x00e00000041879f0 */ /* 0x000fe2000c0008ff */
[----:B------:R-:W-:Y:S02]  /*1bc0*/  UIADD3 UR4, UR10, 0x2, URZ ;  /* 0x000000020a047890 */ /* 0x000fe4000fffe03f */
[----:B------:R-:W-:Y:S01]  /*1bd0*/  UIADD3 UR6, UR11, 0x2, URZ ;  /* 0x000000020b067890 */ /* 0x000fe2000fffe03f */
[----:B------:R-:W-:Y:S01]  /*1be0*/  UMOV UR5, 0x40000040 ;  /* 0x4000004000057882 */ /* 0x000fe20000000000 */
[----:B------:R-:W-:Y:S01]  /*1bf0*/  UMOV UR7, 0x40000040 ;  /* 0x4000004000077882 */ /* 0x000fe20000000000 */
[----:B------:R-:W-:Y:S02]  /*1c00*/  WARPGROUP.DEPBAR.LE gsb0, 0x0 ;  /* 0x00008000000079c5 */ /* 0x000fe40000010000 */
[----:B------:R-:W-:-:S06]  /*1c10*/  WARPGROUP.ARRIVE ;  /* 0x00000000000079c5 */ /* 0x000fcc0000000000 */
[----:B------:R-:W-:Y:S01]  /*1c20*/  HGMMA.64x64x16.F32 R24, gdesc[UR4], R24, gsb0 ;  /* 0x00e00000041879f0 */ /* 0x000fe20008000818 */
        /* <DEDUP_REMOVED lines=13> */
[----:B------:R-:W-:Y:S03]  /*1d00*/  HGMMA.64x64x16.F32 R24, gdesc[UR4], R24, gsb0 ;  /* 0x00e00000041879f0 */ /* 0x000fe60008000818 */
[----:B------:R-:W-:Y:S02]  /*1d10*/  WARPGROUP.DEPBAR.LE gsb0, 0x0 ;  /* 0x00008000000079c5 */ /* 0x000fe40000010000 */
[----:B------:R-:W-:Y:S05]  /*1d20*/  @!P1 BRA `(.L_x_28) ;  /* 0x0000000400109947 */ /* 0x000fea0003800000 */
[----:B------:R-:W-:Y:S02]  /*1d30*/  UIADD3 UR4, UR39, 0x1, URZ ;  /* 0x0000000127047890 */ /* 0x000fe4000fffe03f */
[----:B------:R-:W-:Y:S02]  /*1d40*/  IMAD.U32 R3, RZ, RZ, UR39 ;  /* 0x00000027ff037e24 */ /* 0x000fe4000f8e00ff */
[----:B------:R-:W-:-:S04]  /*1d50*/  UISETP.NE.AND UP0, UPT, UR4, 0x8, UPT ;  /* 0x000000080400788c */ /* 0x000fc8000bf05270 */
[----:B------:R-:W-:Y:S02]  /*1d60*/  USEL UR5, URZ, 0x1, UP0 ;  /* 0x000000013f057887 */ /* 0x000fe40008000000 */
[----:B------:R-:W-:Y:S02]  /*1d70*/  USEL UR10, UR4, URZ, UP0 ;  /* 0x0000003f040a7287 */ /* 0x000fe40008000000 */
[----:B------:R-:W-:-:S06]  /*1d80*/  ULOP3.LUT UR5, UR38, UR5, URZ, 0x3c, !UPT ;  /* 0x0000000526057292 */ /* 0x000fcc000f8e3c3f */
[----:B------:R-:W-:-:S07]  /*1d90*/  IMAD.U32 R6, RZ, RZ, UR5 ;  /* 0x00000005ff067e24 */ /* 0x000fce000f8e00ff */
.L_x_35:
[----:B------:R-:W-:Y:S05]  /*1da0*/  @!P0 BRA `(.L_x_29) ;  /* 0x0000000000048947 */ /* 0x000fea0003800000 */
[----:B-1----:R-:W-:Y:S01]  /*1db0*/  BPT.TRAP 0x1 ;  /* 0x000000040000795c */ /* 0x002fe20000300000 */
.L_x_29:
[----:B------:R-:W-:Y:S01]  /*1dc0*/  ULEA UR4, UR10, UR51, 0x3 ;  /* 0x000000330a047291 */ /* 0x000fe2000f8e183f */
[----:B--2---:R-:W-:-:S08]  /*1dd0*/  SHF.L.U32 R4, R6, 0x1f, RZ ;  /* 0x0000001f06047819 */ /* 0x004fd000000006ff */
[----:B------:R2:W3:Y:S01]  /*1de0*/  SYNCS.PHASECHK.TRANS64.TRYWAIT P1, [UR4], R4 ;  /* 0x00000004ff0075a7 */ /* 0x0004e20008020144 */
[----:B------:R-:W-:Y:S05]  /*1df0*/  @!P0 BRA `(.L_x_30) ;  /* 0x0000000000048947 */ /* 0x000fea0003800000 */
[----:B-1----:R-:W-:Y:S01]  /*1e00*/  BPT.TRAP 0x1 ;  /* 0x000000040000795c */ /* 0x002fe20000300000 */
.L_x_30:
[----:B---3--:R-:W-:Y:S05]  /*1e10*/  @P1 BRA `(.L_x_31) ;  /* 0x0000000000081947 */ /* 0x008fea0003800000 */
[----:B------:R-:W3:Y:S02]  /*1e20*/  SYNCS.PHASECHK.TRANS64.TRYWAIT P1, [UR4], R4 ;  /* 0x00000004ff0075a7 */ /* 0x000ee40008020144 */
[----:B---3--:R-:W-:Y:S05]  /*1e30*/  @!P1 BRA `(.L_x_32) ;  /* 0x0000005400049947 */ /* 0x008fea0003800000 */
.L_x_31:
[----:B------:R-:W-:Y:S01]  /*1e40*/  ULEA UR11, UR10, UR8, 0xa ;  /* 0x000000080a0b7291 */ /* 0x000fe2000f8e503f */
[----:B------:R-:W-:Y:S01]  /*1e50*/  WARPGROUP.ARRIVE ;  /* 0x00000000000079c5 */ /* 0x000fe20000000000 */
[----:B------:R-:W-:Y:S01]  /*1e60*/  ULEA UR12, UR10, UR9, 0x9 ;  /* 0x000000090a0c7291 */ /* 0x000fe2000f8e483f */
[----:B------:R-:W-:Y:S01]  /*1e70*/  UMOV UR5, 0x40000040 ;  /* 0x4000004000057882 */ /* 0x000fe20000000000 */
[----:B------:R-:W-:-:S03]  /*1e80*/  UMOV UR7, 0x40000040 ;  /* 0x4000004000077882 */ /* 0x000fc60000000000 */
[----:B------:R-:W-:Y:S02]  /*1e90*/  UMOV UR4, UR11 ;  /* 0x0000000b00047c82 */ /* 0x000fe40008000000 */
[----:B------:R-:W-:Y:S02]  /*1ea0*/  UMOV UR6, UR12 ;  /* 0x0000000c00067c82 */ /* 0x000fe40008000000 */
[----:B------:R-:W-:Y:S01]  /*1eb0*/  HGMMA.64x64x16.F32 R24, gdesc[UR4], R24, gsb0 ;  /* 0x00e00000041879f0 */ /* 0x000fe20008000818 */
[----:B------:R-:W-:Y:S02]  /*1ec0*/  UIADD3 UR4, UR11, 0x2, URZ ;  /* 0x000000020b047890 */ /* 0x000fe4000fffe03f */
[----:B------:R-:W-:Y:S01]  /*1ed0*/  UIADD3 UR6, UR12, 0x2, URZ ;  /* 0x000000020c067890 */ /* 0x000fe2000fffe03f */
[----:B------:R-:W-:Y:S01]  /*1ee0*/  UMOV UR5, 0x40000040 ;  /* 0x4000004000057882 */ /* 0x000fe20000000000 */
[----:B------:R-:W-:Y:S01]  /*1ef0*/  UMOV UR7, 0x40000040 ;  /* 0x4000004000077882 */ /* 0x000fe20000000000 */
[----:B------:R-:W-:-:S02]  /*1f00*/  WARPGROUP.DEPBAR.LE gsb0, 0x0 ;  /* 0x00008000000079c5 */ /* 0x000fc40000010000 */
        /* <DEDUP_REMOVED lines=18> */
[----:B-1----:R-:W-:Y:S01]  /*2030*/  BPT.TRAP 0x1 ;  /* 0x000000040000795c */ /* 0x002fe20000300000 */
.L_x_33:
[----:B------:R-:W-:-:S13]  /*2040*/  ISETP.NE.AND P1, PT, R57, RZ, PT ;  /* 0x000000ff3900720c */ /* 0x000fda0003f25270 */
[----:B--23--:R-:W-:-:S05]  /*2050*/  @P1 LEA R4, R3, UR51, 0x3 ;  /* 0x0000003303041c11 */ /* 0x00cfca000f8e18ff */
[----:B------:R-:W-:-:S05]  /*2060*/  @P1 VIADD R5, R4, 0x40 ;  /* 0x0000004004051836 */ /* 0x000fca0000000000 */
[----:B------:R-:W-:-:S04]  /*2070*/  @P1 PRMT R5, R56, 0x654, R5 ;  /* 0x0000065438051816 */ /* 0x000fc80000000005 */
[----:B------:R2:W-:Y:S01]  /*2080*/  @P1 SYNCS.ARRIVE.TRANS64.RED.A1T0 RZ, [R5+URZ], RZ ;  /* 0x000000ff05ff19a7 */ /* 0x0005e2000810043f */
[----:B------:R-:W-:-:S13]  /*2090*/  ISETP.GT.U32.AND P1, PT, R22, 0x1, PT ;  /* 0x000000011600780c */ /* 0x000fda0003f24070 */
[----:B--2---:R-:W-:Y:S05]  /*20a0*/  @P1 BRA `(.L_x_34) ;  /* 0x0000000000041947 */ /* 0x004fea0003800000 */
[----:B-1----:R-:W-:Y:S01]  /*20b0*/  BPT.TRAP 0x1 ;  /* 0x000000040000795c */ /* 0x002fe20000300000 */
.L_x_34:
[----:B------:R-:W-:Y:S01]  /*20c0*/  UIADD3 UR10, UR10, 0x1, URZ ;  /* 0x000000010a0a7890 */ /* 0x000fe2000fffe03f */
[C---:B------:R-:W-:Y:S01]  /*20d0*/  ISETP.GT.AND P2, PT, R0.reuse, 0x1, PT ;  /* 0x000000010000780c */ /* 0x040fe20003f44270 */
[----:B------:R-:W-:Y:S02]  /*20e0*/  VIADD R3, R3, 0x1 ;  /* 0x0000000103037836 */ /* 0x000fe40000000000 */
[----:B------:R-:W-:Y:S01]  /*20f0*/  UISETP.NE.AND UP0, UPT, UR10, 0x8, UPT ;  /* 0x000000080a00788c */ /* 0x000fe2000bf05270 */
[----:B------:R-:W-:Y:S02]  /*2100*/  VIADD R0, R0, 0xffffffff ;  /* 0xffffffff00007836 */ /* 0x000fe40000000000 */
[C---:B------:R-:W-:Y:S01]  /*2110*/  ISETP.NE.AND P1, PT, R3.reuse, 0x8, PT ;  /* 0x000000080300780c */ /* 0x040fe20003f25270 */
[----:B------:R-:W-:Y:S02]  /*2120*/  USEL UR4, URZ, 0x1, UP0 ;  /* 0x000000013f047887 */ /* 0x000fe40008000000 */
[----:B------:R-:W-:Y:S01]  /*2130*/  USEL UR10, UR10, URZ, UP0 ;  /* 0x0000003f0a0a7287 */ /* 0x000fe20008000000 */
[----:B------:R-:W-:-:S03]  /*2140*/  SEL R3, R3, RZ, P1 ;  /* 0x000000ff03037207 */ /* 0x000fc60000800000 */
[----:B------:R-:W-:Y:S01]  /*2150*/  LOP3.LUT R6, R6, UR4, RZ, 0x3c, !PT ;  /* 0x0000000406067c12 */ /* 0x000fe2000f8e3cff */
[----:B------:R-:W-:Y:S07]  /*2160*/  @P2 BRA `(.L_x_35) ;  /* 0xfffffffc000c2947 */ /* 0x000fee000383ffff */
.L_x_28:
[----:B------:R-:W3:Y:S02]  /*2170*/  LDC R0, c[0x0][0x28c] ;  /* 0x0000a300ff007b82 */ /* 0x000ee40000000800 */
[----:B---3--:R-:W-:-:S13]  /*2180*/  ISETP.GE.AND P1, PT, R0, 0x1, PT ;  /* 0x000000010000780c */ /* 0x008fda0003f26270 */
[----:B------:R-:W-:Y:S05]  /*2190*/  @!P1 BRA `(.L_x_36) ;  /* 0x0000000000449947 */ /* 0x000fea0003800000 */
[----:B------:R-:W-:Y:S05]  /*21a0*/  @!P0 BRA `(.L_x_37) ;  /* 0x0000000000048947 */ /* 0x000fea0003800000 */
[----:B-1----:R-:W-:Y:S01]  /*21b0*/  BPT.TRAP 0x1 ;  /* 0x000000040000795c */ /* 0x002fe20000300000 */
.L_x_37:
[----:B------:R-:W-:Y:S01]  /*21c0*/  ISETP.NE.AND P0, PT, R57, RZ, PT ;  /* 0x000000ff3900720c */ /* 0x000fe20003f05270 */
[----:B------:R-:W-:Y:S01]  /*21d0*/  UISETP.LT.AND UP1, UPT, UR49, 0x1, UPT ;  /* 0x000000013100788c */ /* 0x000fe2000bf21270 */
[----:B------:R-:W-:-:S11]  /*21e0*/  IMAD.U32 R3, RZ, RZ, UR51 ;  /* 0x00000033ff037e24 */ /* 0x000fd6000f8e00ff */
[----:B------:R-:W-:-:S05]  /*21f0*/  VOTEU.ANY UP0, P0 ;  /* 0x00000000003f7886 */ /* 0x000fca0000000100 */
[----:B------:R-:W-:-:S04]  /*2200*/  @UP0 USEL UR4, UR49, 0x1, UP1 ;  /* 0x0000000131040887 */ /* 0x000fc80008800000 */
[----:B------:R-:W-:-:S06]  /*2210*/  @UP0 UIADD3 UR4, UR39, UR49, -UR4 ;  /* 0x0000003127040290 */ /* 0x000fcc000fffe804 */
[----:B------:R-:W-:-:S04]  /*2220*/  IMAD.U32 R0, RZ, RZ, UR4 ;  /* 0x00000004ff007e24 */ /* 0x000fc8000f8e00ff */
[----:B------:R-:W-:-:S05]  /*2230*/  @P0 IMAD.SHL.U32 R0, R0, 0x8, RZ ;  /* 0x0000000800000824 */ /* 0x000fca00078e00ff */
[----:B------:R-:W-:-:S04]  /*2240*/  @P0 LOP3.LUT R0, R0, 0x38, RZ, 0xc0, !PT ;  /* 0x0000003800000812 */ /* 0x000fc800078ec0ff */
[----:B------:R-:W-:-:S04]  /*2250*/  @P0 IADD3 R3, R3, 0x40, R0 ;  /* 0x0000004003030810 */ /* 0x000fc80007ffe000 */
[----:B------:R-:W-:-:S04]  /*2260*/  @P0 PRMT R3, R56, 0x654, R3 ;  /* 0x0000065438030816 */ /* 0x000fc80000000003 */
[----:B------:R3:W-:Y:S01]  /*2270*/  @P0 SYNCS.ARRIVE.TRANS64.RED.A1T0 RZ, [R3+URZ], RZ ;  /* 0x000000ff03ff09a7 */ /* 0x0007e2000810043f */
[----:B------:R-:W-:-:S13]  /*2280*/  ISETP.GT.U32.AND P0, PT, R22, 0x1, PT ;  /* 0x000000011600780c */ /* 0x000fda0003f04070 */
[----:B---3--:R-:W-:Y:S05]  /*2290*/  @P0 BRA `(.L_x_36) ;  /* 0x0000000000040947 */ /* 0x008fea0003800000 */
[----:B-1----:R-:W-:Y:S01]  /*22a0*/  BPT.TRAP 0x1 ;  /* 0x000000040000795c */ /* 0x002fe20000300000 */
.L_x_36:
[----:B------:R-:W-:Y:S01]  /*22b0*/  UIADD3 UR4, UR51, 0x200, URZ ;  /* 0x0000020033047890 */ /* 0x000fe2000fffe03f */
[----:B------:R-:W-:Y:S02]  /*22c0*/  R2UR UR42, R64 ;  /* 0x00000000402a72ca */ /* 0x000fe400000e0000 */
[----:B------:R-:W-:Y:S01]  /*22d0*/  R2UR UR41, R66 ;  /* 0x00000000422972ca */ /* 0x000fe200000e0000 */
[----:B------:R-:W-:-:S06]  /*22e0*/  ULOP3.LUT UP0, URZ, UR4, 0x1bf, URZ, 0xc0, !UPT ;  /* 0x000001bf043f7892 */ /* 0x000fcc000f80c03f */
[----:B------:R-:W-:-:S04]  /*22f0*/  PLOP3.LUT P0, PT, PT, PT, UP0, 0x80, 0x0 ;  /* 0x000000000000781c */ /* 0x000fc80003f0f008 */
[----:B------:R-:W-:Y:S02]  /*2300*/  USHF.L.U32 UR42, UR42, 0x7, URZ ;  /* 0x000000072a2a7899 */ /* 0x000fe4000800063f */
[----:B------:R-:W-:-:S07]  /*2310*/  USHF.L.U32 UR41, UR41, 0x6, URZ ;  /* 0x0000000629297899 */ /* 0x000fce000800063f */
[----:B------:R-:W-:Y:S05]  /*2320*/  @!P0 BRA `(.L_x_38) ;  /* 0x00000000007c8947 */ /* 0x000fea0003800000 */
        /* <DEDUP_REMOVED lines=16> */
.L_x_39:
[----:B------:R1:W2:Y:S01]  /*2430*/  LDC.64 R14, c[0x4][R23] ;  /* 0x01000000170e7b82 */ /* 0x0002a20000000a00 */
[----:B------:R-:W-:Y:S01]  /*2440*/  ULDC.64 UR4, c[0x4][0x80] ;  /* 0x0100200000047ab9 */ /* 0x000fe20000000a00 */
[----:B------:R-:W-:Y:S01]  /*2450*/  ULDC.64 UR6, c[0x4][0x10] ;  /* 0x0100040000067ab9 */ /* 0x000fe20000000a00 */
[----:B------:R-:W-:Y:S02]  /*2460*/  IMAD.U32 R4, RZ, RZ, UR4 ;  /* 0x00000004ff047e24 */ /* 0x000fe4000f8e00ff */
        /* <DEDUP_REMOVED lines=8> */
[----:B-1----:R-:W-:-:S07]  /*24f0*/  IMAD.MOV.U32 R13, RZ, RZ, RZ ;  /* 0x000000ffff0d7224 */ /* 0x002fce00078e00ff */
[----:B------:R-:W-:-:S07]  /*2500*/  LEPC R20, `(.L_x_38) ;  /* 0x000000001014794e */ /* 0x000fce0000000000 */
[----:B--2---:R-:W-:Y:S05]  /*2510*/  CALL.ABS.NOINC R14 ;  /* 0x000000000e007343 */ /* 0x004fea0003c00000 */
.L_x_38:
[----:B--2---:R-:W2:Y:S01]  /*2520*/  LDC R4, c[0x0][0x288] ;  /* 0x0000a200ff047b82 */ /* 0x004ea20000000800 */
[----:B------:R-:W-:Y:S01]  /*2530*/  ULDC.64 UR4, c[0x0][0x590] ;  /* 0x0001640000047ab9 */ /* 0x000fe20000000a00 */
[----:B------:R-:W-:Y:S01]  /*2540*/  SHF.R.U32.HI R0, RZ, 0x2, R18 ;  /* 0x00000002ff007819 */ /* 0x000fe20000011612 */
[----:B------:R-:W-:Y:S01]  /*2550*/  IMAD.U32 R74, RZ, RZ, UR4 ;  /* 0x00000004ff4a7e24 */ /* 0x000fe2000f8e00ff */
[C---:B------:R-:W-:Y:S01]  /*2560*/  LOP3.LUT R6, R18.reuse, 0xe0, RZ, 0xc0, !PT ;  /* 0x000000e012067812 */ /* 0x040fe200078ec0ff */
[----:B------:R-:W-:Y:S01]  /*2570*/  IMAD.U32 R75, RZ, RZ, UR5 ;  /* 0x00000005ff4b7e24 */ /* 0x000fe2000f8e00ff */
[----:B------:R-:W-:Y:S01]  /*2580*/  LOP3.LUT R3, R18, 0x3, RZ, 0xc0, !PT ;  /* 0x0000000312037812 */ /* 0x000fe200078ec0ff */
[----:B------:R-:W-:Y:S01]  /*2590*/  ULDC UR4, c[0x0][0x284] ;  /* 0x0000a10000047ab9 */ /* 0x000fe20000000800 */
[----:B------:R-:W-:Y:S02]  /*25a0*/  ISETP.NE.U32.AND P0, PT, R74, RZ, PT ;  /* 0x000000ff4a00720c */ /* 0x000fe40003f05070 */
[----:B------:R-:W-:-:S02]  /*25b0*/  LOP3.LUT R7, R0, 0x7, RZ, 0xc0, !PT ;  /* 0x0000000700077812 */ /* 0x000fc400078ec0ff */
[----:B------:R-:W-:Y:S02]  /*25c0*/  ISETP.NE.AND.EX P0, PT, R75, RZ, PT, P0 ;  /* 0x000000ff4b00720c */ /* 0x000fe40003f05300 */
[----:B------:R-:W-:Y:S01]  /*25d0*/  SHF.R.U32.HI R0, RZ, 0x1, R6 ;  /* 0x00000001ff007819 */ /* 0x000fe20000011606 */
[----:B--2---:R-:W-:-:S03]  /*25e0*/  IMAD R5, R3, -0x2, R4 ;  /* 0xfffffffe03057824 */ /* 0x004fc600078e0204 */
[----:B------:R-:W-:Y:S01]  /*25f0*/  IADD3 R3, -R0, UR4, -R7 ;  /* 0x0000000400037c10 */ /* 0x000fe2000fffe907 */
[----:B------:R-:W-:-:S04]  /*2600*/  IMAD R66, R66, -0x40, R5 ;  /* 0xffffffc042427824 */ /* 0x000fc800078e0205 */
[----:B------:R-:W-:Y:S02]  /*2610*/  IMAD R64, R64, -0x80, R3 ;  /* 0xffffff8040407824 */ /* 0x000fe400078e0203 */
[----:B------:R-:W-:Y:S05]  /*2620*/  @!P0 BRA `(.L_x_40) ;  /* 0x0000000000548947 */ /* 0x000fea0003800000 */
[----:B------:R-:W-:Y:S02]  /*2630*/  ULDC.64 UR4, c[0x0][0x588] ;  /* 0x0001620000047ab9 */ /* 0x000fe40000000a00 */
[----:B------:R-:W-:-:S04]  /*2640*/  ISETP.NE.U32.AND P1, PT, RZ, UR4, PT ;  /* 0x00000004ff007c0c */ /* 0x000fc8000bf25070 */
[----:B------:R-:W-:-:S13]  /*2650*/  ISETP.NE.AND.EX P1, PT, RZ, UR5, PT, P1 ;  /* 0x00000005ff007c0c */ /* 0x000fda000bf25310 */
[----:B------:R-:W-:Y:S05]  /*2660*/  @!P1 BRA `(.L_x_41) ;  /* 0x0000000000289947 */ /* 0x000fea0003800000 */
[----:B------:R-:W2:Y:S01]  /*2670*/  LDC.64 R4, c[0x0][0x588] ;  /* 0x00016200ff047b82 */ /* 0x000ea20000000a00 */
[----:B------:R-:W-:-:S04]  /*2680*/  IMAD R3, R74, UR43, RZ ;  /* 0x0000002b4a037c24 */ /* 0x000fc8000f8e02ff */
[----:B--2---:R-:W-:-:S05]  /*2690*/  IMAD.WIDE R4, R3, 0x4, R4 ;  /* 0x0000000403047825 */ /* 0x004fca00078e0204 */
[----:B------:R-:W2:Y:S01]  /*26a0*/  LDG.E R59, desc[UR54][R4.64] ;  /* 0x00000036043b7981 */ /* 0x000ea2000c1e1900 */
[----:B------:R-:W-:Y:S02]  /*26b0*/  IMAD.MOV.U32 R58, RZ, RZ, 0x1 ;  /* 0x00000001ff3a7424 */ /* 0x000fe400078e00ff */
[----:B------:R-:W-:Y:S02]  /*26c0*/  IMAD.MOV.U32 R61, RZ, RZ, 0x1 ;  /* 0x00000001ff3d7424 */ /* 0x000fe400078e00ff */
[----:B------:R-:W-:Y:S02]  /*26d0*/  IMAD.MOV.U32 R63, RZ, RZ, 0x1 ;  /* 0x00000001ff3f7424 */ /* 0x000fe400078e00ff */
[--C-:B--2---:R-:W-:Y:S02]  /*26e0*/  IMAD.MOV.U32 R62, RZ, RZ, R59.reuse ;  /* 0x000000ffff3e7224 */ /* 0x104fe400078e003b */
[----:B------:R-:W-:Y:S01]  /*26f0*/  IMAD.MOV.U32 R65, RZ, RZ, R59 ;  /* 0x000000ffff417224 */ /* 0x000fe200078e003b */
[----:B------:R-:W-:Y:S06]  /*2700*/  BRA `(.L_x_40) ;  /* 0x00000000001c7947 */ /* 0x000fec0003800000 */
.L_x_41:
[----:B------:R-:W-:Y:S01]  /*2710*/  ULDC UR4, c[0x0][0x580] ;  /* 0x0001600000047ab9 */ /* 0x000fe20000000800 */
[----:B------:R-:W-:Y:S02]  /*2720*/  IMAD.MOV.U32 R58, RZ, RZ, 0x1 ;  /* 0x00000001ff3a7424 */ /* 0x000fe400078e00ff */
[----:B------:R-:W-:Y:S02]  /*2730*/  IMAD.MOV.U32 R61, RZ, RZ, 0x1 ;  /* 0x00000001ff3d7424 */ /* 0x000fe400078e00ff */
[----:B------:R-:W-:Y:S02]  /*2740*/  IMAD.MOV.U32 R63, RZ, RZ, 0x1 ;  /* 0x00000001ff3f7424 */ /* 0x000fe400078e00ff */
[----:B------:R-:W-:Y:S02]  /*2750*/  IMAD.U32 R59, RZ, RZ, UR4 ;  /* 0x00000004ff3b7e24 */ /* 0x000fe4000f8e00ff */
[----:B------:R-:W-:Y:S02]  /*2760*/  IMAD.U32 R62, RZ, RZ, UR4 ;  /* 0x00000004ff3e7e24 */ /* 0x000fe4000f8e00ff */
[----:B------:R-:W-:-:S07]  /*2770*/  IMAD.U32 R65, RZ, RZ, UR4 ;  /* 0x00000004ff417e24 */ /* 0x000fce000f8e00ff */
.L_x_40:
[----:B------:R-:W2:Y:S02]  /*2780*/  LDC.64 R8, c[0x0][0x5b0] ;  /* 0x00016c00ff087b82 */ /* 0x000ea40000000a00 */
[----:B--2---:R-:W-:-:S04]  /*2790*/  ISETP.NE.U32.AND P1, PT, R8, RZ, PT ;  /* 0x000000ff0800720c */ /* 0x004fc80003f25070 */
[----:B------:R-:W-:-:S13]  /*27a0*/  ISETP.NE.AND.EX P1, PT, R9, RZ, PT, P1 ;  /* 0x000000ff0900720c */ /* 0x000fda0003f25310 */
        /* <DEDUP_REMOVED lines=8> */
[----:B------:R2:W5:Y:S01]  /*2830*/  LDG.E R60, desc[UR54][R4.64] ;  /* 0x00000036043c7981 */ /* 0x000562000c1e1900 */
[----:B------:R-:W-:Y:S05]  /*2840*/  BRA `(.L_x_42) ;  /* 0x0000000000087947 */ /* 0x000fea0003800000 */
.L_x_43:
[----:B------:R-:W-:Y:S02]  /*2850*/  ULDC UR4, c[0x0][0x5a0] ;  /* 0x0001680000047ab9 */ /* 0x000fe40000000800 */
[----:B------:R-:W-:-:S07]  /*2860*/  IMAD.U32 R60, RZ, RZ, UR4 ;  /* 0x00000004ff3c7e24 */ /* 0x000fce000f8e00ff */
.L_x_42:
[----:B------:R-:W3:Y:S01]  /*2870*/  LDC.64 R10, c[0x0][0x5c0] ;  /* 0x00017000ff0a7b82 */ /* 0x000ee20000000a00 */
[----:B------:R-:W-:Y:S01]  /*2880*/  ULDC.64 UR4, c[0x0][0x588] ;  /* 0x0001620000047ab9 */ /* 0x000fe20000000a00 */
[----:B------:R-:W-:Y:S01]  /*2890*/  ISETP.EQ.U32.AND P3, PT, R74, RZ, PT ;  /* 0x000000ff4a00720c */ /* 0x000fe20003f62070 */
[----:B--2---:R-:W-:Y:S01]  /*28a0*/  IMAD.MOV.U32 R4, RZ, RZ, 0x1 ;  /* 0x00000001ff047424 */ /* 0x004fe200078e00ff */
[----:B------:R-:W-:Y:S01]  /*28b0*/  ISETP.NE.U32.AND P1, PT, RZ, UR4, PT ;  /* 0x00000004ff007c0c */ /* 0x000fe2000bf25070 */
[----:B------:R-:W-:Y:S01]  /*28c0*/  IMAD.MOV.U32 R3, RZ, RZ, 0x1 ;  /* 0x00000001ff037424 */ /* 0x000fe200078e00ff */
[----:B------:R-:W-:Y:S02]  /*28d0*/  LOP3.LUT P4, RZ, R63, 0xff, RZ, 0xc0, !PT ;  /* 0x000000ff3fff7812 */ /* 0x000fe4000788c0ff */
[----:B------:R-:W2:Y:S01]  /*28e0*/  LDC R13, c[0x0][0x5c8] ;  /* 0x00017200ff0d7b82 */ /* 0x000ea20000000800 */
[----:B------:R-:W-:Y:S02]  /*28f0*/  ISETP.NE.AND.EX P1, PT, RZ, UR5, PT, P1 ;  /* 0x00000005ff007c0c */ /* 0x000fe4000bf25310 */
[----:B------:R-:W-:-:S02]  /*2900*/  FSEL R0, R65, R62, !P4 ;  /* 0x0000003e41007208 */ /* 0x000fc40006000000 */
[----:B------:R-:W-:Y:S02]  /*2910*/  ISETP.EQ.OR.EX P3, PT, R75, RZ, !P1, P3 ;  /* 0x000000ff4b00720c */ /* 0x000fe40004f62730 */
[----:B------:R-:W-:Y:S02]  /*2920*/  PLOP3.LUT P1, PT, P1, PT, PT, 0x8, 0x0 ;  /* 0x000000000000781c */ /* 0x000fe40000f2e170 */
[C---:B------:R-:W-:Y:S02]  /*2930*/  FSEL R62, R59.reuse, R62, !P0 ;  /* 0x0000003e3b3e7208 */ /* 0x040fe40004000000 */
[----:B------:R-:W-:Y:S02]  /*2940*/  FSEL R0, R59, R0, !P0 ;  /* 0x000000003b007208 */ /* 0x000fe40004000000 */
[----:B---3--:R-:W-:-:S04]  /*2950*/  ISETP.NE.U32.AND P2, PT, R10, RZ, PT ;  /* 0x000000ff0a00720c */ /* 0x008fc80003f45070 */
[----:B------:R-:W-:-:S04]  /*2960*/  ISETP.NE.AND.EX P2, PT, R11, RZ, PT, P2 ;  /* 0x000000ff0b00720c */ /* 0x000fc80003f45320 */
[----:B--2---:R-:W-:Y:S01]  /*2970*/  FSEL R13, R13, RZ, !P2 ;  /* 0x000000ff0d0d7208 */ /* 0x004fe20005000000 */
[----:B------:R-:W-:Y:S08]  /*2980*/  @!P3 BRA `(.L_x_44) ;  /* 0x000000000040b947 */ /* 0x000ff00003800000 */
[----:B------:R-:W-:Y:S04]  /*2990*/  BSSY B0, `(.L_x_45) ;  /* 0x000000e000007945 */ /* 0x000fe80003800000 */
[----:B------:R-:W-:Y:S05]  /*29a0*/  @!P0 BRA `(.L_x_46) ;  /* 0x0000000000248947 */ /* 0x000fea0003800000 */
[----:B------:R-:W-:Y:S02]  /*29b0*/  LOP3.LUT P4, RZ, R61, 0xff, RZ, 0xc0, !PT ;  /* 0x000000ff3dff7812 */ /* 0x000fe4000788c0ff */
[----:B------:R-:W-:Y:S02]  /*29c0*/  PLOP3.LUT P3, PT, P1, PT, PT, 0x80, 0x0 ;  /* 0x000000000000781c */ /* 0x000fe40000f6f070 */
[----:B------:R-:W-:-:S09]  /*29d0*/  PRMT R63, RZ, 0x7610, R63 ;  /* 0x00007610ff3f7816 */ /* 0x000fd2000000003f */
[----:B------:R-:W-:Y:S05]  /*29e0*/  @!P4 BRA `(.L_x_47) ;  /* 0x000000000020c947 */ /* 0x000fea0003800000 */
[----:B------:R-:W-:Y:S01]  /*29f0*/  FSETP.EQ.AND P3, PT, R59, RZ, PT ;  /* 0x000000ff3b00720b */ /* 0x000fe20003f62000 */
[----:B------:R-:W-:Y:S01]  /*2a00*/  IMAD.MOV.U32 R62, RZ, RZ, R59 ;  /* 0x000000ffff3e7224 */ /* 0x000fe200078e003b */
[----:B------:R-:W-:Y:S01]  /*2a10*/  PRMT R63, R61, 0x7610, R63 ;  /* 0x000076103d3f7816 */ /* 0x000fe2000000003f */
[----:B------:R-:W-:Y:S01]  /*2a20*/  IMAD.MOV.U32 R0, RZ, RZ, R59 ;  /* 0x000000ffff007224 */ /* 0x000fe200078e003b */
[----:B------:R-:W-:Y:S09]  /*2a30*/  BRA `(.L_x_47) ;  /* 0x00000000000c7947 */ /* 0x000ff20003800000 */
.L_x_46:
[----:B------:R-:W-:Y:S01]  /*2a40*/  FSETP.EQ.AND P3, PT, R59, RZ, PT ;  /* 0x000000ff3b00720b */ /* 0x000fe20003f62000 */
[--C-:B------:R-:W-:Y:S02]  /*2a50*/  IMAD.MOV.U32 R62, RZ, RZ, R59.reuse ;  /* 0x000000ffff3e7224 */ /* 0x100fe400078e003b */
[----:B------:R-:W-:-:S10]  /*2a60*/  IMAD.MOV.U32 R0, RZ, RZ, R59 ;  /* 0x000000ffff007224 */ /* 0x000fd400078e003b */
.L_x_47:
[----:B-1----:R-:W-:Y:S05]  /*2a70*/  BSYNC B0 ;  /* 0x0000000000007941 */ /* 0x002fea0003800000 */
.L_x_45:
[----:B------:R-:W-:-:S07]  /*2a80*/  SEL R4, RZ, 0x1, P3 ;  /* 0x00000001ff047807 */ /* 0x000fce0001800000 */
.L_x_44:
[----:B------:R-:W-:Y:S04]  /*2a90*/  BSSY B0, `(.L_x_48) ;  /* 0x000000f000007945 */ /* 0x000fe80003800000 */
[----:B------:R-:W-:Y:S05]  /*2aa0*/  @!P0 BRA `(.L_x_49) ;  /* 0x0000000000288947 */ /* 0x000fea0003800000 */
[----:B------:R-:W-:Y:S02]  /*2ab0*/  LOP3.LUT P0, RZ, R58, 0xff, RZ, 0xc0, !PT ;  /* 0x000000ff3aff7812 */ /* 0x000fe4000780c0ff */
[----:B------:R-:W-:Y:S02]  /*2ac0*/  PRMT R61, RZ, 0x7610, R61 ;  /* 0x00007610ff3d7816 */ /* 0x000fe4000000003d */
[----:B------:R-:W-:-:S09]  /*2ad0*/  PRMT R63, RZ, 0x7610, R63 ;  /* 0x00007610ff3f7816 */ /* 0x000fd2000000003f */
[----:B------:R-:W-:Y:S05]  /*2ae0*/  @!P0 BRA `(.L_x_50) ;  /* 0x0000000000248947 */ /* 0x000fea0003800000 */
[----:B------:R-:W-:Y:S01]  /*2af0*/  FSETP.EQ.AND P1, PT, R59, RZ, PT ;  /* 0x000000ff3b00720b */ /* 0x000fe20003f22000 */
[----:B------:R-:W-:Y:S01]  /*2b00*/  IMAD.MOV.U32 R62, RZ, RZ, R59 ;  /* 0x000000ffff3e7224 */ /* 0x000fe200078e003b */
[C---:B------:R-:W-:Y:S01]  /*2b10*/  PRMT R61, R58.reuse, 0x7610, R61 ;  /* 0x000076103a3d7816 */ /* 0x040fe2000000003d */
[----:B------:R-:W-:Y:S01]  /*2b20*/  IMAD.MOV.U32 R0, RZ, RZ, R59 ;  /* 0x000000ffff007224 */ /* 0x000fe200078e003b */
[----:B------:R-:W-:Y:S01]  /*2b30*/  PRMT R63, R58, 0x7610, R63 ;  /* 0x000076103a3f7816 */ /* 0x000fe2000000003f */
[----:B------:R-:W-:Y:S08]  /*2b40*/  BRA `(.L_x_50) ;  /* 0x00000000000c7947 */ /* 0x000ff00003800000 */
.L_x_49:
[----:B------:R-:W-:Y:S01]  /*2b50*/  FSETP.EQ.AND P1, PT, R59, RZ, PT ;  /* 0x000000ff3b00720b */ /* 0x000fe20003f22000 */
[--C-:B------:R-:W-:Y:S02]  /*2b60*/  IMAD.MOV.U32 R62, RZ, RZ, R59.reuse ;  /* 0x000000ffff3e7224 */ /* 0x100fe400078e003b */
[----:B------:R-:W-:-:S10]  /*2b70*/  IMAD.MOV.U32 R0, RZ, RZ, R59 ;  /* 0x000000ffff007224 */ /* 0x000fd400078e003b */
.L_x_50:
[----:B-1----:R-:W-:Y:S05]  /*2b80*/  BSYNC B0 ;  /* 0x0000000000007941 */ /* 0x002fea0003800000 */
.L_x_48:
[----:B------:R-:W-:Y:S01]  /*2b90*/  PRMT R8, R4, 0x9910, RZ ;  /* 0x0000991004087816 */ /* 0x000fe200000000ff */
[----:B------:R-:W-:Y:S02]  /*2ba0*/  IMAD.U32 R20, RZ, RZ, UR48 ;  /* 0x00000030ff147e24 */ /* 0x000fe4000f8e00ff */
[----:B------:R-:W-:Y:S01]  /*2bb0*/  IMAD.MOV.U32 R15, RZ, RZ, R13 ;  /* 0x000000ffff0f7224 */ /* 0x000fe200078e000d */
[----:B------:R-:W-:Y:S06]  /*2bc0*/  @!P2 BRA `(.L_x_51) ;  /* 0x00000000005ca947 */ /* 0x000fec0003800000 */
[----:B------:R-:W1:Y:S01]  /*2bd0*/  LDC.64 R12, c[0x0][0x5d0] ;  /* 0x00017400ff0c7b82 */ /* 0x000e620000000a00 */
[----:B------:R-:W-:Y:S01]  /*2be0*/  SHF.R.U32.HI R6, RZ, 0x5, R6 ;  /* 0x00000005ff067819 */ /* 0x000fe20000011606 */
[----:B------:R-:W-:Y:S01]  /*2bf0*/  USHF.R.S32.HI UR4, URZ, 0x1f, UR43 ;  /* 0x0000001f3f047899 */ /* 0x000fe2000801142b */
[----:B------:R-:W-:-:S03]  /*2c00*/  ISETP.GE.AND P0, PT, R66, 0x1, PT ;  /* 0x000000014200780c */ /* 0x000fc60003f06270 */
[----:B------:R-:W-:Y:S01]  /*2c10*/  IMAD.SHL.U32 R4, R6, 0x10, RZ ;  /* 0x0000001006047824 */ /* 0x000fe200078e00ff */
[C---:B------:R-:W-:Y:S02]  /*2c20*/  ISETP.LT.OR P2, PT, R64.reuse, 0x1, !P0 ;  /* 0x000000014000780c */ /* 0x040fe40004741670 */
[----:B------:R-:W-:Y:S02]  /*2c30*/  ISETP.LT.OR P0, PT, R64, 0x9, !P0 ;  /* 0x000000094000780c */ /* 0x000fe40004701670 */
[----:B------:R-:W-:-:S05]  /*2c40*/  LOP3.LUT R4, R4, 0xfffffff0, R7, 0xe2, !PT ;  /* 0xfffffff004047812 */ /* 0x000fca00078ee207 */
[----:B------:R-:W-:-:S05]  /*2c50*/  VIADD R4, R4, UR42 ;  /* 0x0000002a04047c36 */ /* 0x000fca0008000000 */
[--C-:B------:R-:W-:Y:S01]  /*2c60*/  SHF.R.S32.HI R5, RZ, 0x1f, R4.reuse ;  /* 0x0000001fff057819 */ /* 0x100fe20000011404 */
[C---:B-1----:R-:W-:Y:S02]  /*2c70*/  IMAD R6, R12.reuse, UR4, RZ ;  /* 0x000000040c067c24 */ /* 0x042fe4000f8e02ff */
[----:B------:R-:W-:-:S04]  /*2c80*/  IMAD.WIDE.U32 R4, R12, UR43, R4 ;  /* 0x0000002b0c047c25 */ /* 0x000fc8000f8e0004 */
[----:B------:R-:W-:Y:S01]  /*2c90*/  IMAD R7, R13, UR43, R6 ;  /* 0x0000002b0d077c24 */ /* 0x000fe2000f8e0206 */
[----:B------:R-:W-:-:S03]  /*2ca0*/  LEA R6, P3, R4, R10, 0x1 ;  /* 0x0000000a04067211 */ /* 0x000fc600078608ff */
[----:B------:R-:W-:-:S05]  /*2cb0*/  IMAD.IADD R5, R5, 0x1, R7 ;  /* 0x0000000105057824 */ /* 0x000fca00078e0207 */
[----:B------:R-:W-:-:S05]  /*2cc0*/  LEA.HI.X R7, R4, R11, R5, 0x1, P3 ;  /* 0x0000000b04077211 */ /* 0x000fca00018f0c05 */
[----:B------:R-:W2:Y:S04]  /*2cd0*/  @!P2 LDG.E.U16 R5, desc[UR54][R6.64] ;  /* 0x000000360605a981 */ /* 0x000ea8000c1e1500 */
[----:B------:R-:W3:Y:S01]  /*2ce0*/  @!P0 LDG.E.U16 R4, desc[UR54][R6.64+0x10] ;  /* 0x0000103606048981 */ /* 0x000ee2000c1e1500 */
[----:B------:R-:W-:Y:S01]  /*2cf0*/  IMAD.MOV.U32 R13, RZ, RZ, RZ ;  /* 0x000000ffff0d7224 */ /* 0x000fe200078e00ff */
[----:B--2---:R-:W-:-:S04]  /*2d00*/  @!P2 PRMT R13, R5, 0x5410, RZ ;  /* 0x00005410050da816 */ /* 0x004fc800000000ff */
[----:B---3--:R-:W-:-:S05]  /*2d10*/  @!P0 PRMT R13, R13, 0x5410, R4 ;  /* 0x000054100d0d8816 */ /* 0x008fca0000000004 */
[--C-:B------:R-:W-:Y:S02]  /*2d20*/  HADD2.F32 R15, -RZ, R13.reuse.H0_H0 ;  /* 0x2000000dff0f7230 */ /* 0x100fe40000004100 */
[----:B------:R-:W-:-:S07]  /*2d30*/  HADD2.F32 R13, -RZ, R13.H1_H1 ;  /* 0x3000000dff0d7230 */ /* 0x000fce0000004100 */
.L_x_51:
[----:B------:R-:W-:Y:S01]  /*2d40*/  ISETP.NE.AND P0, PT, R8, RZ, PT ;  /* 0x000000ff0800720c */ /* 0x000fe20003f05270 */
[----:B------:R-:W-:Y:S01]  /*2d50*/  BSSY B0, `(.L_x_52) ;  /* 0x0000031000007945 */ /* 0x000fe20003800000 */
[----:B------:R-:W-:Y:S01]  /*2d60*/  IMAD.U32 R14, RZ, RZ, UR47 ;  /* 0x0000002fff0e7e24 */ /* 0x000fe2000f8e00ff */
[----:B------:R-:W-:Y:S02]  /*2d70*/  CS2R R10, SRZ ;  /* 0x00000000000a7805 */ /* 0x000fe4000001ff00 */
[----:B------:R-:W-:Y:S02]  /*2d80*/  CS2R R8, SRZ ;  /* 0x0000000000087805 */ /* 0x000fe4000001ff00 */
[----:B------:R-:W-:Y:S02]  /*2d90*/  CS2R R6, SRZ ;  /* 0x0000000000067805 */ /* 0x000fe4000001ff00 */
[----:B------:R-:W-:Y:S02]  /*2da0*/  LOP3.LUT R12, R20, 0x1, RZ, 0x3c, !PT ;  /* 0x00000001140c7812 */ /* 0x000fe400078e3cff */
[----:B------:R-:W-:-:S02]  /*2db0*/  CS2R R4, SRZ ;  /* 0x0000000000047805 */ /* 0x000fc4000001ff00 */
[----:B------:R-:W-:Y:S05]  /*2dc0*/  @!P0 BRA `(.L_x_53) ;  /* 0x0000000000a48947 */ /* 0x000fea0003800000 */
[----:B------:R-:W-:-:S13]  /*2dd0*/  ISETP.NE.AND P2, PT, R73, 0x3, PT ;  /* 0x000000034900780c */ /* 0x000fda0003f45270 */
[----:B------:R-:W-:Y:S05]  /*2de0*/  @!P2 BRA `(.L_x_54) ;  /* 0x000000000004a947 */ /* 0x000fea0003800000 */
[----:B------:R-:W-:Y:S01]  /*2df0*/  BPT.TRAP 0x1 ;  /* 0x000000040000795c */ /* 0x000fe20000300000 */
.L_x_54:
[----:B------:R-:W-:Y:S01]  /*2e00*/  IMAD.U32 R5, RZ, RZ, UR47 ;  /* 0x0000002fff057e24 */ /* 0x000fe2000f8e00ff */
[----:B------:R-:W-:Y:S02]  /*2e10*/  SHF.L.U32 R12, R12, 0x1f, RZ ;  /* 0x0000001f0c0c7819 */ /* 0x000fe400000006ff */
[----:B------:R-:W-:Y:S02]  /*2e20*/  CS2R R10, SRZ ;  /* 0x00000000000a7805 */ /* 0x000fe4000001ff00 */
[----:B------:R-:W-:-:S04]  /*2e30*/  LEA R5, R5, UR51, 0x3 ;  /* 0x0000003305057c11 */ /* 0x000fc8000f8e18ff */
[----:B------:R-:W1:Y:S02]  /*2e40*/  SYNCS.PHASECHK.TRANS64.TRYWAIT P2, [R5+URZ+0x80], R12 ;  /* 0x0000800c050075a7 */ /* 0x000e64000804017f */
[----:B-1----:R-:W-:Y:S05]  /*2e50*/  @!P2 BRA `(.L_x_55) ;  /* 0x000000440014a947 */ /* 0x002fea0003800000 */
.L_x_141:
[----:B------:R-:W-:Y:S02]  /*2e60*/  CS2R R8, SRZ ;  /* 0x0000000000087805 */ /* 0x000fe4000001ff00 */
[----:B------:R-:W-:Y:S02]  /*2e70*/  CS2R R6, SRZ ;  /* 0x0000000000067805 */ /* 0x000fe4000001ff00 */
[----:B-1----:R-:W-:Y:S01]  /*2e80*/  CS2R R4, SRZ ;  /* 0x0000000000047805 */ /* 0x002fe2000001ff00 */
[----:B------:R-:W-:Y:S06]  /*2e90*/  @P1 BRA `(.L_x_56) ;  /* 0x0000000000541947 */ /* 0x000fec0003800000 */
[C---:B------:R-:W-:Y:S01]  /*2ea0*/  IMAD.SHL.U32 R4, R18.reuse, 0x10, RZ ;  /* 0x0000001012047824 */ /* 0x040fe200078e00ff */
[----:B------:R-:W-:Y:S01]  /*2eb0*/  SHF.R.U32.HI R7, RZ, 0x1, R18 ;  /* 0x00000001ff077819 */ /* 0x000fe20000011612 */
[C---:B------:R-:W-:Y:S01]  /*2ec0*/  IMAD.SHL.U32 R5, R18.reuse, 0x20, RZ ;  /* 0x0000002012057824 */ /* 0x040fe200078e00ff */
[C---:B------:R-:W-:Y:S01]  /*2ed0*/  LOP3.LUT P2, RZ, R18.reuse, 0x4, RZ, 0xc0, !PT ;  /* 0x0000000412ff7812 */ /* 0x040fe2000784c0ff */
[----:B------:R-:W-:Y:S01]  /*2ee0*/  IMAD.SHL.U32 R9, R18, 0x4, RZ ;  /* 0x0000000412097824 */ /* 0x000fe200078e00ff */
[----:B------:R-:W-:Y:S01]  /*2ef0*/  LOP3.LUT R4, R4, 0xe00, RZ, 0xc0, !PT ;  /* 0x00000e0004047812 */ /* 0x000fe200078ec0ff */
[----:B------:R-:W-:Y:S05]  /*2f00*/  WARPSYNC.ALL ;  /* 0x0000000000007948 */ /* 0x000fea0003800000 */
[----:B------:R-:W-:-:S02]  /*2f10*/  LOP3.LUT R6, R5, 0xc0, RZ, 0xc0, !PT ;  /* 0x000000c005067812 */ /* 0x000fc400078ec0ff */
[----:B------:R-:W-:Y:S02]  /*2f20*/  LOP3.LUT R4, R4, 0x20, R5, 0xf8, !PT ;  /* 0x0000002004047812 */ /* 0x000fe400078ef805 */
[----:B------:R-:W-:Y:S02]  /*2f30*/  LOP3.LUT R6, R6, 0x8, R7, 0xf8, !PT ;  /* 0x0000000806067812 */ /* 0x000fe400078ef807 */
[----:B------:R-:W-:Y:S01]  /*2f40*/  LOP3.LUT R4, R4, 0x100, R5, 0xf8, !PT ;  /* 0x0000010004047812 */ /* 0x000fe200078ef805 */
[----:B------:R-:W-:Y:S01]  /*2f50*/  IMAD.U32 R5, RZ, RZ, UR47 ;  /* 0x0000002fff057e24 */ /* 0x000fe2000f8e00ff */
[----:B------:R-:W-:-:S04]  /*2f60*/  LOP3.LUT R9, R6, 0x18, R9, 0x78, !PT ;  /* 0x0000001806097812 */ /* 0x000fc800078e7809 */
[----:B------:R-:W-:-:S05]  /*2f70*/  LOP3.LUT R4, R4, R9, RZ, 0xfc, !PT ;  /* 0x0000000904047212 */ /* 0x000fca00078efcff */
[----:B------:R-:W-:-:S05]  /*2f80*/  IMAD R4, R5, 0x1000, R4 ;  /* 0x0000100005047824 */ /* 0x000fca00078e0204 */
[----:B------:R-:W-:-:S05]  /*2f90*/  LEA R4, R4, UR51, 0x1 ;  /* 0x0000003304047c11 */ /* 0x000fca000f8e08ff */
[C---:B------:R-:W-:Y:S02]  /*2fa0*/  VIADD R5, R4.reuse, 0x200 ;  /* 0x0000020004057836 */ /* 0x040fe40000000000 */
[----:B------:R-:W-:Y:S02]  /*2fb0*/  VIADD R8, R4, 0x220 ;  /* 0x0000022004087836 */ /* 0x000fe40000000000 */
[----:B------:R-:W-:Y:S02]  /*2fc0*/  @P2 VIADD R8, R5, 0xffffffe0 ;  /* 0xffffffe005082836 */ /* 0x000fe40000000000 */
[----:B------:R-:W1:Y:S04]  /*2fd0*/  LDSM.16.M88.4 R4, [R4+0x200] ;  /* 0x000200000404783b */ /* 0x000e680000000200 */
[----:B------:R-:W2:Y:S02]  /*2fe0*/  LDSM.16.M88.4 R8, [R8] ;  /* 0x000000000808783b */ /* 0x000ea40000000200 */
.L_x_56:
[----:B------:R-:W-:-:S04]  /*2ff0*/  UIADD3 UR4, UR47, 0x1, URZ ;  /* 0x000000012f047890 */ /* 0x000fc8000fffe03f */
[----:B------:R-:W-:-:S04]  /*3000*/  UISETP.NE.AND UP0, UPT, UR4, 0x3, UPT ;  /* 0x000000030400788c */ /* 0x000fc8000bf05270 */
[----:B------:R-:W-:Y:S02]  /*3010*/  USEL UR5, URZ, 0x1, UP0 ;  /* 0x000000013f057887 */ /* 0x000fe40008000000 */
[----:B------:R-:W-:Y:S02]  /*3020*/  USEL UR4, UR4, URZ, UP0 ;  /* 0x0000003f04047287 */ /* 0x000fe40008000000 */
[----:B------:R-:W-:-:S04]  /*3030*/  ULOP3.LUT UR5, UR48, 0x1, UR5, 0x96, !UPT ;  /* 0x0000000130057892 */ /* 0x000fc8000f8e9605 */
[----:B------:R-:W-:Y:S02]  /*3040*/  IMAD.U32 R14, RZ, RZ, UR4 ;  /* 0x00000004ff0e7e24 */ /* 0x000fe4000f8e00ff */
[----:B------:R-:W-:-:S07]  /*3050*/  IMAD.U32 R12, RZ, RZ, UR5 ;  /* 0x00000005ff0c7e24 */ /* 0x000fce000f8e00ff */
.L_x_53:
[----:B------:R-:W-:Y:S05]  /*3060*/  BSYNC B0 ;  /* 0x0000000000007941 */ /* 0x000fea0003800000 */
.L_x_52:
[--C-:B-1----:R-:W-:Y:S02]  /*3070*/  HADD2.F32 R23, -RZ, R4.reuse.H1_H1 ;  /* 0x30000004ff177230 */ /* 0x102fe40000004100 */
[C---:B-----5:R-:W-:Y:S01]  /*3080*/  FFMA R20, R60.reuse, R25, R15 ;  /* 0x000000193c147223 */ /* 0x060fe2000000000f */
[----:B------:R-:W-:Y:S02]  /*3090*/  HADD2.F32 R25, -RZ, R5.H0_H0 ;  /* 0x20000005ff197230 */ /* 0x000fe40000004100 */
[C---:B------:R-:W-:Y:S01]  /*30a0*/  FFMA R26, R60.reuse, R26, R13 ;  /* 0x0000001a3c1a7223 */ /* 0x040fe2000000000d */
[----:B------:R-:W-:Y:S02]  /*30b0*/  HADD2.F32 R21, -RZ, R4.H0_H0 ;  /* 0x20000004ff157230 */ /* 0x000fe40000004100 */
[----:B------:R-:W-:Y:S01]  /*30c0*/  FFMA R69, R23, R65, R20 ;  /* 0x0000004117457223 */ /* 0x000fe20000000014 */
[----:B------:R-:W-:Y:S01]  /*30d0*/  FFMA R24, R60, R24, R15 ;  /* 0x000000183c187223 */ /* 0x000fe2000000000f */
[----:B------:R-:W-:-:S02]  /*30e0*/  HADD2.F32 R23, -RZ, R6.H1_H1 ;  /* 0x30000006ff177230 */ /* 0x000fc40000004100 */
[C---:B------:R-:W-:Y:S01]  /*30f0*/  FFMA R20, R60.reuse, R29, R15 ;  /* 0x0000001d3c147223 */ /* 0x040fe2000000000f */
[C-C-:B------:R-:W-:Y:S01]  /*3100*/  FFMA R64, R60.reuse, R27, R13.reuse ;  /* 0x0000001b3c407223 */ /* 0x140fe2000000000d */
[-C--:B------:R-:W-:Y:S01]  /*3110*/  FFMA R26, R25, R65.reuse, R26 ;  /* 0x00000041191a7223 */ /* 0x080fe2000000001a */
[----:B------:R-:W-:Y:S01]  /*3120*/  FFMA R66, R21, R65, R24 ;  /* 0x0000004115427223 */ /* 0x000fe20000000018 */
[--C-:B------:R-:W-:Y:S02]  /*3130*/  HADD2.F32 R25, -RZ, R7.reuse.H0_H0 ;  /* 0x20000007ff197230 */ /* 0x100fe40000004100 */
[C-C-:B------:R-:W-:Y:S01]  /*3140*/  FFMA R30, R60.reuse, R30, R13.reuse ;  /* 0x0000001e3c1e7223 */ /* 0x140fe2000000000d */
[----:B------:R-:W-:Y:S02]  /*3150*/  HADD2.F32 R27, -RZ, R7.H1_H1 ;  /* 0x30000007ff1b7230 */ /* 0x000fe40000004100 */
[----:B------:R-:W-:Y:S01]  /*3160*/  FFMA R24, R60, R31, R13 ;  /* 0x0000001f3c187223 */ /* 0x000fe2000000000d */
[----:B------:R-:W-:Y:S01]  /*3170*/  FFMA R29, R23, R65, R20 ;  /* 0x00000041171d7223 */ /* 0x000fe20000000014 */
[----:B--2---:R-:W-:-:S02]  /*3180*/  HADD2.F32 R23, -RZ, R8.H1_H1 ;  /* 0x30000008ff177230 */ /* 0x004fc40000004100 */
[C---:B------:R-:W-:Y:S01]  /*3190*/  FFMA R20, R60.reuse, R33, R15 ;  /* 0x000000213c147223 */ /* 0x040fe2000000000f */
[-C--:B------:R-:W-:Y:S01]  /*31a0*/  FFMA R30, R25, R65.reuse, R30 ;  /* 0x00000041191e7223 */ /* 0x080fe2000000001e */
[----:B------:R-:W-:Y:S01]  /*31b0*/  FFMA R31, R27, R65, R24 ;  /* 0x000000411b1f7223 */ /* 0x000fe20000000018 */
[----:B------:R-:W-:Y:S02]  /*31c0*/  HADD2.F32 R67, -RZ, R5.H1_H1 ;  /* 0x30000005ff437230 */ /* 0x000fe40000004100 */
[C-C-:B------:R-:W-:Y:S01]  /*31d0*/  FFMA R24, R60.reuse, R35, R13.reuse ;  /* 0x000000233c187223 */ /* 0x140fe2000000000d */
[--C-:B------:R-:W-:Y:S02]  /*31e0*/  HADD2.F32 R25, -RZ, R9.reuse.H0_H0 ;  /* 0x20000009ff197230 */ /* 0x100fe40000004100 */
[----:B------:R-:W-:Y:S01]  /*31f0*/  FFMA R34, R60, R34, R13 ;  /* 0x000000223c227223 */ /* 0x000fe2000000000d */
[----:B------:R-:W-:Y:S02]  /*3200*/  HADD2.F32 R27, -RZ, R9.H1_H1 ;  /* 0x30000009ff1b7230 */ /* 0x000fe40000004100 */
[----:B------:R-:W-:Y:S01]  /*3210*/  FFMA R33, R23, R65, R20 ;  /* 0x0000004117217223 */ /* 0x000fe20000000014 */
[----:B------:R-:W-:-:S02]  /*3220*/  IMAD.SHL.U32 R35, R18, 0x20, RZ ;  /* 0x0000002012237824 */ /* 0x000fc400078e00ff */
[-C--:B------:R-:W-:Y:S01]  /*3230*/  FFMA R67, R67, R65.reuse, R64 ;  /* 0x0000004143437223 */ /* 0x080fe20000000040 */
[----:B------:R-:W-:Y:S02]  /*3240*/  IMAD.SHL.U32 R23, R18, 0x10, RZ ;  /* 0x0000001012177824 */ /* 0x000fe400078e00ff */
[----:B------:R-:W-:Y:S01]  /*3250*/  FFMA R25, R25, R65, R34 ;  /* 0x0000004119197223 */ /* 0x000fe20000000022 */
[----:B------:R-:W-:Y:S02]  /*3260*/  HADD2.F32 R21, -RZ, R6.H0_H0 ;  /* 0x20000006ff157230 */ /* 0x000fe40000004100 */
[C-C-:B------:R-:W-:Y:S01]  /*3270*/  FFMA R20, R60.reuse, R37, R15.reuse ;  /* 0x000000253c147223 */ /* 0x140fe2000000000f */
[C-C-:B------:R-:W-:Y:S01]  /*3280*/  FFMA R28, R60.reuse, R28, R15.reuse ;  /* 0x0000001c3c1c7223 */ /* 0x140fe2000000000f */
[-C--:B------:R-:W-:Y:S01]  /*3290*/  FFMA R34, R27, R65.reuse, R24 ;  /* 0x000000411b227223 */ /* 0x080fe20000000018 */
[----:B------:R-:W-:Y:S01]  /*32a0*/  SHF.R.U32.HI R64, RZ, 0x1, R18 ;  /* 0x00000001ff407819 */ /* 0x000fe20000011612 */
[----:B------:R-:W-:Y:S01]  /*32b0*/  FFMA R32, R60, R32, R15 ;  /* 0x000000203c207223 */ /* 0x000fe2000000000f */
[----:B------:R-:W-:Y:S01]  /*32c0*/  LOP3.LUT R37, R35, 0xc0, RZ, 0xc0, !PT ;  /* 0x000000c023257812 */ /* 0x000fe200078ec0ff */
[----:B------:R-:W-:Y:S01]  /*32d0*/  FFMA R28, R21, R65, R28 ;  /* 0x00000041151c7223 */ /* 0x000fe2000000001c */
[----:B------:R-:W-:Y:S01]  /*32e0*/  LOP3.LUT R24, R23, 0xe00, RZ, 0xc0, !PT ;  /* 0x00000e0017187812 */ /* 0x000fe200078ec0ff */
[----:B------:R-:W-:Y:S01]  /*32f0*/  HADD2.F32 R23, -RZ, R10.H1_H1 ;  /* 0x3000000aff177230 */ /* 0x000fe20000004100 */
[----:B------:R-:W-:Y:S01]  /*3300*/  LOP3.LUT R37, R37, 0x8, R64, 0xf8, !PT ;  /* 0x0000000825257812 */ /* 0x000fe200078ef840 */
[----:B------:R-:W-:Y:S01]  /*3310*/  HADD2.F32 R21, -RZ, R8.H0_H0 ;  /* 0x20000008ff157230 */ /* 0x000fe20000004100 */
[----:B------:R-:W-:Y:S01]  /*3320*/  LOP3.LUT R24, R24, 0x20, R35, 0xf8, !PT ;  /* 0x0000002018187812 */ /* 0x000fe200078ef823 */
[----:B------:R-:W-:-:S02]  /*3330*/  IMAD.SHL.U32 R64, R18, 0x4, RZ ;  /* 0x0000000412407824 */ /* 0x000fc400078e00ff */
[-C--:B------:R-:W-:Y:S01]  /*3340*/  FFMA R27, R23, R65.reuse, R20 ;  /* 0x00000041171b7223 */ /* 0x080fe20000000014 */
[----:B------:R-:W-:Y:S01]  /*3350*/  LOP3.LUT R20, R18, 0xff, RZ, 0xc0, !PT ;  /* 0x000000ff12147812 */ /* 0x000fe200078ec0ff */
[----:B------:R-:W-:Y:S01]  /*3360*/  FFMA R32, R21, R65, R32 ;  /* 0x0000004115207223 */ /* 0x000fe20000000020 */
[----:B------:R-:W-:Y:S01]  /*3370*/  LOP3.LUT R35, R24, 0x100, R35, 0xf8, !PT ;  /* 0x0000010018237812 */ /* 0x000fe200078ef823 */
[----:B------:R-:W-:Y:S01]  /*3380*/  HADD2.F32 R21, -RZ, R10.H0_H0 ;  /* 0x2000000aff157230 */ /* 0x000fe20000004100 */
[----:B------:R-:W-:Y:S01]  /*3390*/  LOP3.LUT R64, R37, 0x18, R64, 0x78, !PT ;  /* 0x0000001825407812 */ /* 0x000fe200078e7840 */
[----:B------:R-:W-:Y:S01]  /*33a0*/  FFMA R36, R60, R36, R15 ;  /* 0x000000243c247223 */ /* 0x000fe2000000000f */
[----:B------:R-:W-:Y:S01]  /*33b0*/  HADD2.F32 R23, -RZ, R11.H1_H1 ;  /* 0x3000000bff177230 */ /* 0x000fe20000004100 */
[----:B------:R-:W-:Y:S01]  /*33c0*/  F2FP.F16.F32.PACK_AB R68, R69, R66 ;  /* 0x000000424544723e */ /* 0x000fe200000000ff */
[----:B------:R-:W-:Y:S02]  /*33d0*/  VIADD R20, R20, 0x1f ;  /* 0x0000001f14147836 */ /* 0x000fe40000000000 */
[----:B------:R-:W-:Y:S01]  /*33e0*/  FFMA R24, R60, R39, R13 ;  /* 0x000000273c187223 */ /* 0x000fe2000000000d */
[----:B------:R-:W-:Y:S01]  /*33f0*/  LOP3.LUT R77, R35, R64, RZ, 0xfc, !PT ;  /* 0x00000040234d7212 */ /* 0x000fe200078efcff */
[----:B------:R-:W-:Y:S01]  /*3400*/  FFMA R36, R21, R65, R36 ;  /* 0x0000004115247223 */ /* 0x000fe20000000024 */
[----:B------:R-:W-:Y:S01]  /*3410*/  F2FP.F16.F32.PACK_AB R69, R67, R26 ;  /* 0x0000001a4345723e */ /* 0x000fe200000000ff */
[----:B------:R-:W-:-:S02]  /*3420*/  IMAD.U32 R26, RZ, RZ, UR47 ;  /* 0x0000002fff1a7e24 */ /* 0x000fc4000f8e00ff */
[----:B------:R-:W-:Y:S01]  /*3430*/  FFMA R38, R60, R38, R13 ;  /* 0x000000263c267223 */ /* 0x000fe2000000000d */
[----:B------:R-:W-:Y:S02]  /*3440*/  HADD2.F32 R21, -RZ, R11.H0_H0 ;  /* 0x2000000bff157230 */ /* 0x000fe40000004100 */
[-C--:B------:R-:W-:Y:S01]  /*3450*/  FFMA R24, R23, R65.reuse, R24 ;  /* 0x0000004117187223 */ /* 0x080fe20000000018 */
[----:B------:R-:W-:Y:S01]  /*3460*/  ISETP.GT.U32.AND P2, PT, R20, 0x3e, PT ;  /* 0x0000003e1400780c */ /* 0x000fe20003f44070 */
[----:B------:R-:W-:Y:S01]  /*3470*/  IMAD.MOV.U32 R20, RZ, RZ, 0x20 ;  /* 0x00000020ff147424 */ /* 0x000fe200078e00ff */
[----:B------:R-:W-:Y:S01]  /*3480*/  LOP3.LUT P3, RZ, R18, 0x4, RZ, 0xc0, !PT ;  /* 0x0000000412ff7812 */ /* 0x000fe2000786c0ff */
[----:B------:R-:W-:Y:S02]  /*3490*/  IMAD R23, R26, 0x1000, R77 ;  /* 0x000010001a177824 */ /* 0x000fe400078e024d */
[----:B------:R-:W-:Y:S01]  /*34a0*/  FFMA R21, R21, R65, R38 ;  /* 0x0000004115157223 */ /* 0x000fe20000000026 */
[----:B------:R-:W-:Y:S01]  /*34b0*/  F2FP.F16.F32.PACK_AB R32, R33, R32 ;  /* 0x000000202120723e */ /* 0x000fe200000000ff */
[----:B------:R-:W-:Y:S05]  /*34c0*/  WARPSYNC.ALL ;  /* 0x0000000000007948 */ /* 0x000fea0003800000 */
[----:B------:R-:W-:Y:S01]  /*34d0*/  SEL R20, R20, 0xffffffe0, !P3 ;  /* 0xffffffe014147807 */ /* 0x000fe20005800000 */
[----:B------:R-:W-:Y:S01]  /*34e0*/  BSSY B0, `(.L_x_57) ;  /* 0x0000018000007945 */ /* 0x000fe20003800000 */
[----:B------:R-:W-:-:S02]  /*34f0*/  LEA R23, R23, UR51, 0x1 ;  /* 0x0000003317177c11 */ /* 0x000fc4000f8e08ff */
[----:B------:R-:W-:Y:S02]  /*3500*/  F2FP.F16.F32.PACK_AB R70, R29, R28 ;  /* 0x0000001c1d46723e */ /* 0x000fe400000000ff */
[----:B------:R-:W-:Y:S02]  /*3510*/  F2FP.F16.F32.PACK_AB R71, R31, R30 ;  /* 0x0000001e1f47723e */ /* 0x000fe400000000ff */
[----:B------:R-:W-:Y:S02]  /*3520*/  F2FP.F16.F32.PACK_AB R33, R34, R25 ;  /* 0x000000192221723e */ /* 0x000fe400000000ff */
[----:B------:R-:W-:Y:S01]  /*3530*/  F2FP.F16.F32.PACK_AB R35, R24, R21 ;  /* 0x000000151823723e */ /* 0x000fe200000000ff */
[----:B------:R1:W-:Y:S01]  /*3540*/  STSM.16.M88.4 [R23+0x200], R68 ;  /* 0x0002004417007844 */ /* 0x0003e20000000200 */
[----:B------:R-:W-:Y:S02]  /*3550*/  F2FP.F16.F32.PACK_AB R34, R27, R36 ;  /* 0x000000241b22723e */ /* 0x000fe400000000ff */
[----:B------:R-:W-:-:S05]  /*3560*/  IADD3 R21, R20, 0x200, R23 ;  /* 0x0000020014157810 */ /* 0x000fca0007ffe017 */
[----:B------:R1:W-:Y:S01]  /*3570*/  STSM.16.M88.4 [R21], R32 ;  /* 0x0000002015007844 */ /* 0x0003e20000000200 */
[----:B------:R-:W-:Y:S01]  /*3580*/  @!PT LDS RZ, [RZ] ;  /* 0x00000000fffff984 */ /* 0x000fe20000000800 */
[----:B------:R-:W-:Y:S01]  /*3590*/  @!PT LDS RZ, [RZ] ;  /* 0x00000000fffff984 */ /* 0x000fe20000000800 */
[----:B------:R-:W-:Y:S01]  /*35a0*/  @!PT LDS RZ, [RZ] ;  /* 0x00000000fffff984 */ /* 0x000fe20000000800 */
[----:B------:R-:W-:Y:S01]  /*35b0*/  @!PT LDS RZ, [RZ] ;  /* 0x00000000fffff984 */ /* 0x000fe20000000800 */
[----:B------:R2:W-:Y:S06]  /*35c0*/  MEMBAR.ALL.CTA ;  /* 0x0000000000007992 */ /* 0x0005ec0000008000 */
[----:B--2---:R-:W2:Y:S02]  /*35d0*/  FENCE.VIEW.ASYNC.S ;  /* 0x00000000000073c6 */ /* 0x004ea40000000000 */
[----:B--2---:R-:W-:Y:S06]  /*35e0*/  BAR.SYNC.DEFER_BLOCKING 0x1, 0x100 ;  /* 0x0044000000007b1d */ /* 0x004fec0000010000 */
[----:B------:R-:W-:Y:S05]  /*35f0*/  @P2 BRA `(.L_x_58) ;  /* 0x0000000000182947 */ /* 0x000fea0003800000 */
[----:B------:R-:W-:Y:S02]  /*3600*/  ULEA UR40, UR47, UR51, 0xd ;  /* 0x000000332f287291 */ /* 0x000fe4000f8e683f */
[----:B------:R-:W-:Y:S02]  /*3610*/  UIADD3 UR4, UP0, UR56, 0x4f0, URZ ;  /* 0x000004f038047890 */ /* 0x000fe4000ff1e03f */
[----:B------:R-:W-:Y:S02]  /*3620*/  UIADD3 UR40, UR40, 0x200, URZ ;  /* 0x0000020028287890 */ /* 0x000fe4000fffe03f */
[----:B------:R-:W-:-:S09]  /*3630*/  UIADD3.X UR5, URZ, UR57, URZ, UP0, !UPT ;  /* 0x000000393f057290 */ /* 0x000fd200087fe43f */
[----:B------:R2:W-:Y:S02]  /*3640*/  UTMASTG.3D [UR40], [UR4] ;  /* 0x00000028040073b5 */ /* 0x0005e40008010000 */
[----:B--2---:R0:W-:Y:S02]  /*3650*/  UTMACMDFLUSH ;  /* 0x00000000000079b7 */ /* 0x0041e40000000000 */
.L_x_58:
[----:B------:R-:W-:Y:S05]  /*3660*/  BSYNC B0 ;  /* 0x0000000000007941 */ /* 0x000fea0003800000 */
.L_x_57:
[----:B------:R-:W-:Y:S01]  /*3670*/  UIADD3 UR4, UR47, 0x1, URZ ;  /* 0x000000012f047890 */ /* 0x000fe2000fffe03f */
[----:B------:R-:W-:Y:S01]  /*3680*/  BSSY B0, `(.L_x_59) ;  /* 0x0000008000007945 */ /* 0x000fe20003800000 */
[----:B------:R-:W-:Y:S02]  /*3690*/  UIADD3 UR8, UR49, UR39, URZ ;  /* 0x0000002731087290 */ /* 0x000fe4000fffe03f */
[----:B------:R-:W-:-:S04]  /*36a0*/  UISETP.NE.AND UP0, UPT, UR4, 0x3, UPT ;  /* 0x000000030400788c */ /* 0x000fc8000bf05270 */
[----:B------:R-:W-:Y:S02]  /*36b0*/  USEL UR5, URZ, 0x1, UP0 ;  /* 0x000000013f057887 */ /* 0x000fe40008000000 */
[----:B------:R-:W-:Y:S02]  /*36c0*/  USEL UR9, UR4, URZ, UP0 ;  /* 0x0000003f04097287 */ /* 0x000fe40008000000 */
[----:B------:R-:W-:Y:S01]  /*36d0*/  ULOP3.LUT UR10, UR48, UR5, URZ, 0x3c, !UPT ;  /* 0x00000005300a7292 */ /* 0x000fe2000f8e3c3f */
[----:B------:R-:W-:Y:S11]  /*36e0*/  @P2 BRA `(.L_x_60) ;  /* 0x0000000000042947 */ /* 0x000ff60003800000 */
[----:B------:R-:W-:-:S04]  /*36f0*/  DEPBAR.LE SB0, 0x1 ;  /* 0x000080400000791a */ /* 0x000fc80000000000 */
.L_x_60:
[----:B------:R-:W-:Y:S05]  /*3700*/  BSYNC B0 ;  /* 0x0000000000007941 */ /* 0x000fea0003800000 */
.L_x_59:
[----:B------:R-:W-:Y:S01]  /*3710*/  USHF.R.U32.HI UR4, URZ, 0x3, UR8 ;  /* 0x000000033f047899 */ /* 0x000fe20008011608 */
[----:B------:R-:W-:Y:S01]  /*3720*/  BAR.SYNC.DEFER_BLOCKING 0x1, 0x100 ;  /* 0x0044000000007b1d */ /* 0x000fe20000010000 */
[----:B------:R-:W-:Y:S01]  /*3730*/  UISETP.GT.U32.AND UP0, UPT, UR8, 0x7, UPT ;  /* 0x000000070800788c */ /* 0x000fe2000bf04070 */
[----:B------:R-:W-:Y:S01]  /*3740*/  ISETP.NE.AND P4, PT, RZ, UR37, PT ;  /* 0x00000025ff007c0c */ /* 0x000fe2000bf85270 */
[----:B------:R-:W-:Y:S02]  /*3750*/  ULOP3.LUT UR4, UR4, 0x1, URZ, 0xc0, !UPT ;  /* 0x0000000104047892 */ /* 0x000fe4000f8ec03f */
[----:B------:R-:W-:Y:S02]  /*3760*/  UISETP.LT.U32.AND UP1, UPT, UR49, 0x8, UP0 ;  /* 0x000000083100788c */ /* 0x000fe40008721070 */
[----:B------:R-:W-:Y:S02]  /*3770*/  UISETP.NE.U32.AND UP2, UPT, UR4, 0x1, UPT ;  /* 0x000000010400788c */ /* 0x000fe4000bf45070 */
[----:B------:R-:W-:-:S02]  /*3780*/  USEL UR5, URZ, 0x1, !UP1 ;  /* 0x000000013f057887 */ /* 0x000fc4000c800000 */
[----:B------:R-:W-:-:S04]  /*3790*/  UISETP.GT.U32.AND UP0, UPT, UR49, 0x7, !UP2 ;  /* 0x000000073100788c */ /* 0x000fc8000d704070 */
[----:B------:R-:W-:-:S04]  /*37a0*/  USEL UR4, URZ, 0x1, !UP0 ;  /* 0x000000013f047887 */ /* 0x000fc8000c000000 */
[----:B------:R-:W-:Y:S01]  /*37b0*/  ULOP3.LUT UR38, UR4, UR38, UR5, 0x96, !UPT ;  /* 0x0000002604267292 */ /* 0x000fe2000f8e9605 */
[----:B------:R-:W-:Y:S11]  /*37c0*/  @!P4 BRA `(.L_x_61) ;  /* 0x000000000034c947 */ /* 0x000ff60003800000 */
[----:B------:R-:W-:Y:S04]  /*37d0*/  BSSY B0, `(.L_x_62) ;  /* 0x0000009000007945 */ /* 0x000fe80003800000 */
[----:B------:R-:W-:Y:S05]  /*37e0*/  @!P0 BRA `(.L_x_63) ;  /* 0x00000000001c8947 */ /* 0x000fea0003800000 */
[----:B------:R-:W-:-:S13]  /*37f0*/  ISETP.NE.AND P4, PT, R73, 0x3, PT ;  /* 0x000000034900780c */ /* 0x000fda0003f85270 */
[----:B------:R-:W-:Y:S05]  /*3800*/  @!P4 BRA `(.L_x_64) ;  /* 0x000000000004c947 */ /* 0x000fea0003800000 */
[----:B------:R-:W-:Y:S01]  /*3810*/  BPT.TRAP 0x1 ;  /* 0x000000040000795c */ /* 0x000fe20000300000 */
.L_x_64:
[----:B------:R-:W-:-:S04]  /*3820*/  ULEA UR4, UR36, UR51, 0x3 ;  /* 0x0000003324047291 */ /* 0x000fc8000f8e183f */
[----:B------:R-:W-:-:S04]  /*3830*/  UIADD3 UR4, UR4, 0x98, URZ ;  /* 0x0000009804047890 */ /* 0x000fc8000fffe03f */
[----:B------:R-:W-:-:S09]  /*3840*/  UPRMT UR4, UR50, 0x654, UR4 ;  /* 0x0000065432047896 */ /* 0x000fd20008000004 */
[----:B------:R-:W-:Y:S03]  /*3850*/  SYNCS.ARRIVE.TRANS64.RED.A1T0 RZ, [UR4], RZ ;  /* 0x000000ffffff79a7 */ /* 0x000fe60008100404 */
.L_x_63:
[----:B------:R-:W-:Y:S05]  /*3860*/  BSYNC B0 ;  /* 0x0000000000007941 */ /* 0x000fea0003800000 */
.L_x_62:
[----:B------:R-:W-:-:S04]  /*3870*/  UIADD3 UR36, UR36, 0x1, URZ ;  /* 0x0000000124247890 */ /* 0x000fc8000fffe03f */
[----:B------:R-:W-:-:S04]  /*3880*/  UISETP.NE.AND UP0, UPT, UR36, 0x3, UPT ;  /* 0x000000032400788c */ /* 0x000fc8000bf05270 */
[----:B------:R-:W-:-:S12]  /*3890*/  USEL UR36, UR36, URZ, UP0 ;  /* 0x0000003f24247287 */ /* 0x000fd80008000000 */
.L_x_61:
[----:B------:R-:W-:Y:S04]  /*38a0*/  BSSY B0, `(.L_x_65) ;  /* 0x0000015000007945 */ /* 0x000fe80003800000 */
[----:B------:R-:W-:Y:S05]  /*38b0*/  @!P0 BRA `(.L_x_66) ;  /* 0x00000000004c8947 */ /* 0x000fea0003800000 */
[----:B------:R-:W-:-:S13]  /*38c0*/  ISETP.NE.AND P4, PT, R73, 0x3, PT ;  /* 0x000000034900780c */ /* 0x000fda0003f85270 */
[----:B------:R-:W-:Y:S05]  /*38d0*/  @!P4 BRA `(.L_x_67) ;  /* 0x000000000004c947 */ /* 0x000fea0003800000 */
[----:B------:R-:W-:Y:S01]  /*38e0*/  BPT.TRAP 0x1 ;  /* 0x000000040000795c */ /* 0x000fe20000300000 */
.L_x_67:
[----:B-1----:R-:W-:Y:S01]  /*38f0*/  SHF.L.U32 R23, R12, 0x1f, RZ ;  /* 0x0000001f0c177819 */ /* 0x002fe200000006ff */
[----:B------:R-:W-:Y:S01]  /*3900*/  BSSY B1, `(.L_x_68) ;  /* 0x000000b000017945 */ /* 0x000fe20003800000 */
[C---:B------:R-:W-:Y:S01]  /*3910*/  LEA R24, R14.reuse, UR51, 0x3 ;  /* 0x000000330e187c11 */ /* 0x040fe2000f8e18ff */
[----:B------:R-:W-:Y:S01]  /*3920*/  @!P1 IMAD R14, R14, 0x1000, R77 ;  /* 0x000010000e0e9824 */ /* 0x000fe200078e024d */
[----:B------:R-:W-:Y:S02]  /*3930*/  PLOP3.LUT P5, PT, PT, PT, PT, 0x8, 0x0 ;  /* 0x000000000000781c */ /* 0x000fe40003fae170 */
[----:B------:R-:W1:Y:S01]  /*3940*/  SYNCS.PHASECHK.TRANS64.TRYWAIT P4, [R24+URZ+0x80], R23 ;  /* 0x00008017180075a7 */ /* 0x000e62000808017f */
[----:B------:R-:W-:Y:S02]  /*3950*/  @!P1 PLOP3.LUT P5, PT, P3, PT, PT, 0x80, 0x0 ;  /* 0x000000000000981c */ /* 0x000fe40001faf070 */
[----:B------:R-:W-:-:S05]  /*3960*/  @!P1 LEA R14, R14, UR51, 0x1 ;  /* 0x000000330e0e9c11 */ /* 0x000fca000f8e08ff */
[C---:B------:R-:W-:Y:S02]  /*3970*/  @!P1 VIADD R12, R14.reuse, 0x200 ;  /* 0x000002000e0c9836 */ /* 0x040fe40000000000 */
[----:B------:R-:W-:-:S04]  /*3980*/  @!P1 VIADD R21, R14, 0x220 ;  /* 0x000002200e159836 */ /* 0x000fc80000000000 */
[----:B------:R-:W-:Y:S01]  /*3990*/  @P5 VIADD R21, R12, 0xffffffe0 ;  /* 0xffffffe00c155836 */ /* 0x000fe20000000000 */
[----:B-1----:R-:W-:Y:S06]  /*39a0*/  @!P4 BRA `(.L_x_69) ;  /* 0x000000380054c947 */ /* 0x002fec0003800000 */
.L_x_142:
[----:B------:R-:W-:Y:S05]  /*39b0*/  BSYNC B1 ;  /* 0x0000000000017941 */ /* 0x000fea0003800000 */
.L_x_68:
[----:B------:R-:W-:Y:S05]  /*39c0*/  @!P1 WARPSYNC.ALL ;  /* 0x0000000000009948 */ /* 0x000fea0003800000 */
[----:B------:R2:W3:Y:S04]  /*39d0*/  @!P1 LDSM.16.M88.4 R4, [R14+0x200] ;  /* 0x000200000e04983b */ /* 0x0004e80000000200 */
[----:B------:R2:W4:Y:S02]  /*39e0*/  @!P1 LDSM.16.M88.4 R8, [R21] ;  /* 0x000000001508983b */ /* 0x0005240000000200 */
.L_x_66:
[----:B------:R-:W-:Y:S05]  /*39f0*/  BSYNC B0 ;  /* 0x0000000000007941 */ /* 0x000fea0003800000 */
.L_x_65:
[C-C-:B------:R-:W-:Y:S01]  /*3a00*/  FFMA R40, R60.reuse, R40, R15.reuse ;  /* 0x000000283c287223 */ /* 0x140fe2000000000f */
[C-C-:B------:R-:W-:Y:S01]  /*3a10*/  FFMA R12, R60.reuse, R41, R15.reuse ;  /* 0x000000293c0c7223 */ /* 0x140fe2000000000f */
[C-C-:B------:R-:W-:Y:S01]  /*3a20*/  FFMA R44, R60.reuse, R44, R15.reuse ;  /* 0x0000002c3c2c7223 */ /* 0x140fe2000000000f */
[C-C-:B-1----:R-:W-:Y:S01]  /*3a30*/  FFMA R24, R60.reuse, R45, R15.reuse ;  /* 0x0000002d3c187223 */ /* 0x142fe2000000000f */
[C-C-:B------:R-:W-:Y:S01]  /*3a40*/  FFMA R48, R60.reuse, R48, R15.reuse ;  /* 0x000000303c307223 */ /* 0x140fe2000000000f */
[C-C-:B------:R-:W-:Y:S01]  /*3a50*/  FFMA R28, R60.reuse, R49, R15.reuse ;  /* 0x000000313c1c7223 */ /* 0x140fe2000000000f */
[C-C-:B------:R-:W-:Y:S01]  /*3a60*/  FFMA R52, R60.reuse, R52, R15.reuse ;  /* 0x000000343c347223 */ /* 0x140fe2000000000f */
[C---:B------:R-:W-:Y:S01]  /*3a70*/  FFMA R32, R60.reuse, R53, R15 ;  /* 0x000000353c207223 */ /* 0x040fe2000000000f */
[C-C-:B------:R-:W-:Y:S01]  /*3a80*/  FFMA R42, R60.reuse, R42, R13.reuse ;  /* 0x0000002a3c2a7223 */ /* 0x140fe2000000000d */
[C-C-:B--2---:R-:W-:Y:S01]  /*3a90*/  FFMA R14, R60.reuse, R43, R13.reuse ;  /* 0x0000002b3c0e7223 */ /* 0x144fe2000000000d */
[C-C-:B------:R-:W-:Y:S01]  /*3aa0*/  FFMA R46, R60.reuse, R46, R13.reuse ;  /* 0x0000002e3c2e7223 */ /* 0x140fe2000000000d */
[C-C-:B------:R-:W-:Y:S01]  /*3ab0*/  FFMA R26, R60.reuse, R47, R13.reuse ;  /* 0x0000002f3c1a7223 */ /* 0x140fe2000000000d */
[C-C-:B------:R-:W-:Y:S01]  /*3ac0*/  FFMA R50, R60.reuse, R50, R13.reuse ;  /* 0x000000323c327223 */ /* 0x140fe2000000000d */
[C-C-:B------:R-:W-:Y:S01]  /*3ad0*/  FFMA R30, R60.reuse, R51, R13.reuse ;  /* 0x000000333c1e7223 */ /* 0x140fe2000000000d */
[C-C-:B------:R-:W-:Y:S01]  /*3ae0*/  FFMA R54, R60.reuse, R54, R13.reuse ;  /* 0x000000363c367223 */ /* 0x140fe2000000000d */
[----:B------:R-:W-:Y:S01]  /*3af0*/  FFMA R34, R60, R55, R13 ;  /* 0x000000373c227223 */ /* 0x000fe2000000000d */
[--C-:B---3--:R-:W-:Y:S01]  /*3b00*/  HADD2.F32 R13, -RZ, R4.reuse.H0_H0 ;  /* 0x20000004ff0d7230 */ /* 0x108fe20000004100 */
[----:B------:R-:W-:Y:S05]  /*3b10*/  WARPSYNC.ALL ;  /* 0x0000000000007948 */ /* 0x000fea0003800000 */
[----:B------:R-:W-:-:S02]  /*3b20*/  HADD2.F32 R15, -RZ, R4.H1_H1 ;  /* 0x30000004ff0f7230 */ /* 0x000fc40000004100 */
[-C--:B------:R-:W-:Y:S01]  /*3b30*/  FFMA R13, R13, R65.reuse, R40 ;  /* 0x000000410d0d7223 */ /* 0x080fe20000000028 */
[--C-:B------:R-:W-:Y:S01]  /*3b40*/  HADD2.F32 R21, -RZ, R5.reuse.H0_H0 ;  /* 0x20000005ff157230 */ /* 0x100fe20000004100 */
[----:B------:R-:W-:Y:S01]  /*3b50*/  BSSY B0, `(.L_x_70) ;  /* 0x000003d000007945 */ /* 0x000fe20003800000 */
[----:B------:R-:W-:Y:S02]  /*3b60*/  IMAD.U32 R4, RZ, RZ, UR9 ;  /* 0x00000009ff047e24 */ /* 0x000fe4000f8e00ff */
[-C--:B------:R-:W-:Y:S01]  /*3b70*/  FFMA R12, R15, R65.reuse, R12 ;  /* 0x000000410f0c7223 */ /* 0x080fe2000000000c */
[----:B------:R-:W-:Y:S02]  /*3b80*/  HADD2.F32 R5, -RZ, R5.H1_H1 ;  /* 0x30000005ff057230 */ /* 0x000fe40000004100 */
[----:B------:R-:W-:Y:S01]  /*3b90*/  FFMA R21, R21, R65, R42 ;  /* 0x0000004115157223 */ /* 0x000fe2000000002a */
[----:B------:R-:W-:Y:S02]  /*3ba0*/  HADD2.F32 R27, -RZ, R7.H0_H0 ;  /* 0x20000007ff1b7230 */ /* 0x000fe40000004100 */
[----:B----4-:R-:W-:-:S02]  /*3bb0*/  HADD2.F32 R29, -RZ, R8.H0_H0 ;  /* 0x20000008ff1d7230 */ /* 0x010fc40000004100 */
[-C--:B------:R-:W-:Y:S01]  /*3bc0*/  FFMA R14, R5, R65.reuse, R14 ;  /* 0x00000041050e7223 */ /* 0x080fe2000000000e */
[----:B------:R-:W-:Y:S02]  /*3bd0*/  HADD2.F32 R31, -RZ, R8.H1_H1 ;  /* 0x30000008ff1f7230 */ /* 0x000fe40000004100 */
[-C--:B------:R-:W-:Y:S01]  /*3be0*/  FFMA R27, R27, R65.reuse, R46 ;  /* 0x000000411b1b7223 */ /* 0x080fe2000000002e */
[----:B------:R-:W-:Y:S02]  /*3bf0*/  HADD2.F32 R33, -RZ, R9.H0_H0 ;  /* 0x20000009ff217230 */ /* 0x000fe40000004100 */
[-C--:B------:R-:W-:Y:S01]  /*3c00*/  FFMA R29, R29, R65.reuse, R48 ;  /* 0x000000411d1d7223 */ /* 0x080fe20000000030 */
[--C-:B------:R-:W-:Y:S02]  /*3c10*/  HADD2.F32 R23, -RZ, R6.reuse.H0_H0 ;  /* 0x20000006ff177230 */ /* 0x100fe40000004100 */
[----:B------:R-:W-:Y:S01]  /*3c20*/  FFMA R28, R31, R65, R28 ;  /* 0x000000411f1c7223 */ /* 0x000fe2000000001c */
[----:B------:R-:W-:-:S02]  /*3c30*/  HADD2.F32 R25, -RZ, R6.H1_H1 ;  /* 0x30000006ff197230 */ /* 0x000fc40000004100 */
[-C--:B------:R-:W-:Y:S01]  /*3c40*/  FFMA R33, R33, R65.reuse, R50 ;  /* 0x0000004121217223 */ /* 0x080fe20000000032 */
[----:B------:R-:W-:Y:S02]  /*3c50*/  HADD2.F32 R7, -RZ, R7.H1_H1 ;  /* 0x30000007ff077230 */ /* 0x000fe40000004100 */
[-C--:B------:R-:W-:Y:S01]  /*3c60*/  FFMA R23, R23, R65.reuse, R44 ;  /* 0x0000004117177223 */ /* 0x080fe2000000002c */
[----:B------:R-:W-:Y:S02]  /*3c70*/  HADD2.F32 R9, -RZ, R9.H1_H1 ;  /* 0x30000009ff097230 */ /* 0x000fe40000004100 */
[-C--:B------:R-:W-:Y:S01]  /*3c80*/  FFMA R24, R25, R65.reuse, R24 ;  /* 0x0000004119187223 */ /* 0x080fe20000000018 */
[----:B------:R-:W-:Y:S02]  /*3c90*/  HADD2.F32 R39, -RZ, R11.H0_H0 ;  /* 0x2000000bff277230 */ /* 0x000fe40000004100 */
[----:B------:R-:W-:Y:S01]  /*3ca0*/  FFMA R26, R7, R65, R26 ;  /* 0x00000041071a7223 */ /* 0x000fe2000000001a */
[----:B------:R-:W-:-:S02]  /*3cb0*/  HADD2.F32 R35, -RZ, R10.H0_H0 ;  /* 0x2000000aff237230 */ /* 0x000fc40000004100 */
[-C--:B------:R-:W-:Y:S01]  /*3cc0*/  FFMA R30, R9, R65.reuse, R30 ;  /* 0x00000041091e7223 */ /* 0x080fe2000000001e */
[----:B------:R-:W-:Y:S02]  /*3cd0*/  HADD2.F32 R37, -RZ, R10.H1_H1 ;  /* 0x3000000aff257230 */ /* 0x000fe40000004100 */
[-C--:B------:R-:W-:Y:S01]  /*3ce0*/  FFMA R39, R39, R65.reuse, R54 ;  /* 0x0000004127277223 */ /* 0x080fe20000000036 */
[----:B------:R-:W-:Y:S02]  /*3cf0*/  HADD2.F32 R11, -RZ, R11.H1_H1 ;  /* 0x3000000bff0b7230 */ /* 0x000fe40000004100 */
[-C--:B------:R-:W-:Y:S01]  /*3d00*/  FFMA R35, R35, R65.reuse, R52 ;  /* 0x0000004123237223 */ /* 0x080fe20000000034 */
[----:B------:R-:W-:Y:S02]  /*3d10*/  IMAD R4, R4, 0x1000, R77 ;  /* 0x0000100004047824 */ /* 0x000fe400078e024d */
[----:B------:R-:W-:Y:S01]  /*3d20*/  FFMA R32, R37, R65, R32 ;  /* 0x0000004125207223 */ /* 0x000fe20000000020 */
[----:B------:R-:W-:Y:S01]  /*3d30*/  F2FP.F16.F32.PACK_AB R12, R12, R13 ;  /* 0x0000000d0c0c723e */ /* 0x000fe200000000ff */
[----:B------:R-:W-:Y:S01]  /*3d40*/  FFMA R34, R11, R65, R34 ;  /* 0x000000410b227223 */ /* 0x000fe20000000022 */
[----:B------:R-:W-:-:S02]  /*3d50*/  F2FP.F16.F32.PACK_AB R13, R14, R21 ;  /* 0x000000150e0d723e */ /* 0x000fc400000000ff */
[----:B------:R-:W-:Y:S02]  /*3d60*/  LEA R5, R4, UR51, 0x1 ;  /* 0x0000003304057c11 */ /* 0x000fe4000f8e08ff */
[----:B------:R-:W-:Y:S02]  /*3d70*/  F2FP.F16.F32.PACK_AB R28, R28, R29 ;  /* 0x0000001d1c1c723e */ /* 0x000fe400000000ff */
[----:B------:R-:W-:Y:S02]  /*3d80*/  F2FP.F16.F32.PACK_AB R14, R24, R23 ;  /* 0x00000017180e723e */ /* 0x000fe400000000ff */
[----:B------:R-:W-:Y:S02]  /*3d90*/  F2FP.F16.F32.PACK_AB R15, R26, R27 ;  /* 0x0000001b1a0f723e */ /* 0x000fe400000000ff */
[----:B------:R-:W-:Y:S02]  /*3da0*/  F2FP.F16.F32.PACK_AB R29, R30, R33 ;  /* 0x000000211e1d723e */ /* 0x000fe400000000ff */
[----:B------:R-:W-:Y:S01]  /*3db0*/  F2FP.F16.F32.PACK_AB R30, R32, R35 ;  /* 0x00000023201e723e */ /* 0x000fe200000000ff */
[----:B------:R1:W-:Y:S01]  /*3dc0*/  STSM.16.M88.4 [R5+0x200], R12 ;  /* 0x0002000c05007844 */ /* 0x0003e20000000200 */
[----:B------:R-:W-:-:S02]  /*3dd0*/  F2FP.F16.F32.PACK_AB R31, R34, R39 ;  /* 0x00000027221f723e */ /* 0x000fc400000000ff */
        /* <DEDUP_REMOVED lines=13> */
[----:B------:R-:W-:Y:S02]  /*3eb0*/  UIADD3 UR4, UR4, 0x200, URZ ;  /* 0x0000020004047890 */ /* 0x000fe4000fffe03f */
[----:B------:R-:W-:Y:S01]  /*3ec0*/  UIADD3.X UR13, URZ, UR57, URZ, UP0, !UPT ;  /* 0x000000393f0d7290 */ /* 0x000fe200087fe43f */
[----:B------:R-:W-:Y:S01]  /*3ed0*/  UMOV UR6, UR42 ;  /* 0x0000002a00067c82 */ /* 0x000fe20008000000 */
[----:B------:R-:W-:-:S07]  /*3ee0*/  UMOV UR7, UR43 ;  /* 0x0000002b00077c82 */ /* 0x000fce0008000000 */
[----:B------:R2:W-:Y:S01]  /*3ef0*/  UTMASTG.3D [UR4], [UR12] ;  /* 0x000000040c0073b5 */ /* 0x0005e20008010000 */
[----:B------:R0:W-:Y:S01]  /*3f00*/  UTMACMDFLUSH ;  /* 0x00000000000079b7 */ /* 0x0001e20000000000 */
[----:B--2---:R-:W-:-:S04]  /*3f10*/  DEPBAR.LE SB0, 0x1 ;  /* 0x000080400000791a */ /* 0x004fc80000000000 */
.L_x_71:
[----:B------:R-:W-:Y:S05]  /*3f20*/  BSYNC B0 ;  /* 0x0000000000007941 */ /* 0x000fea0003800000 */
.L_x_70:
[----:B------:R-:W-:Y:S06]  /*3f30*/  BAR.SYNC.DEFER_BLOCKING 0x1, 0x100 ;  /* 0x0044000000007b1d */ /* 0x000fec0000010000 */
[----:B------:R-:W-:Y:S04]  /*3f40*/  BSSY B0, `(.L_x_72) ;  /* 0x0000009000007945 */ /* 0x000fe80003800000 */
[----:B------:R-:W-:Y:S05]  /*3f50*/  @!P0 BRA `(.L_x_73) ;  /* 0x00000000001c8947 */ /* 0x000fea0003800000 */
[----:B------:R-:W-:-:S13]  /*3f60*/  ISETP.NE.AND P0, PT, R73, 0x3, PT ;  /* 0x000000034900780c */ /* 0x000fda0003f05270 */
[----:B------:R-:W-:Y:S05]  /*3f70*/  @!P0 BRA `(.L_x_74) ;  /* 0x0000000000048947 */ /* 0x000fea0003800000 */
[----:B------:R-:W-:Y:S01]  /*3f80*/  BPT.TRAP 0x1 ;  /* 0x000000040000795c */ /* 0x000fe20000300000 */
.L_x_74:
[----:B------:R-:W-:-:S04]  /*3f90*/  ULEA UR4, UR36, UR51, 0x3 ;  /* 0x0000003324047291 */ /* 0x000fc8000f8e183f */
[----:B------:R-:W-:-:S04]  /*3fa0*/  UIADD3 UR4, UR4, 0x98, URZ ;  /* 0x0000009804047890 */ /* 0x000fc8000fffe03f */
[----:B------:R-:W-:-:S09]  /*3fb0*/  UPRMT UR4, UR50, 0x654, UR4 ;  /* 0x0000065432047896 */ /* 0x000fd20008000004 */
[----:B------:R-:W-:Y:S03]  /*3fc0*/  SYNCS.ARRIVE.TRANS64.RED.A1T0 RZ, [UR4], RZ ;  /* 0x000000ffffff79a7 */ /* 0x000fe60008100404 */
.L_x_73:
[----:B------:R-:W-:Y:S05]  /*3fd0*/  BSYNC B0 ;  /* 0x0000000000007941 */ /* 0x000fea0003800000 */
.L_x_72:
[----:B------:R-:W-:Y:S01]  /*3fe0*/  IADD3 R16, P0, R16, UR52, RZ ;  /* 0x0000003410107c10 */ /* 0x000fe2000ff1e0ff */
[----:B------:R-:W-:Y:S01]  /*3ff0*/  ULDC.64 UR4, c[0x0][0x8f8] ;  /* 0x00023e0000047ab9 */ /* 0x000fe20000000a00 */
[----:B------:R-:W-:Y:S01]  /*4000*/  UIADD3 UR36, UR36, 0x1, URZ ;  /* 0x0000000124247890 */ /* 0x000fe2000fffe03f */
[----:B------:R-:W-:Y:S01]  /*4010*/  PRMT R4, RZ, 0x7610, R4 ;  /* 0x00007610ff047816 */ /* 0x000fe20000000004 */
[----:B------:R-:W-:Y:S01]  /*4020*/  UMOV UR43, 0xffffffff ;  /* 0xffffffff002b7882 */ /* 0x000fe20000000000 */
[----:B------:R-:W-:Y:S01]  /*4030*/  IADD3.X R17, R17, UR45, RZ, P0, !PT ;  /* 0x0000002d11117c10 */ /* 0x000fe200087fe4ff */
[----:B------:R-:W-:Y:S01]  /*4040*/  UISETP.NE.AND UP0, UPT, UR36, 0x3, UPT ;  /* 0x000000032400788c */ /* 0x000fe2000bf05270 */
[----:B------:R-:W-:Y:S01]  /*4050*/  ISETP.GE.U32.AND P0, PT, R16, UR4, PT ;  /* 0x0000000410007c0c */ /* 0x000fe2000bf06070 */
[----:B------:R-:W-:Y:S02]  /*4060*/  IMAD.MOV.U32 R64, RZ, RZ, -0x1 ;  /* 0xffffffffff407424 */ /* 0x000fe400078e00ff */
[----:B------:R-:W-:Y:S01]  /*4070*/  USEL UR36, UR36, URZ, UP0 ;  /* 0x0000003f24247287 */ /* 0x000fe20008000000 */
[----:B------:R-:W-:Y:S01]  /*4080*/  ISETP.GE.U32.AND.EX P0, PT, R17, UR5, PT, P0 ;  /* 0x0000000511007c0c */ /* 0x000fe2000bf06100 */
[----:B------:R-:W-:-:S12]  /*4090*/  IMAD.MOV.U32 R66, RZ, RZ, -0x1 ;  /* 0xffffffffff427424 */ /* 0x000fd800078e00ff */
[----:B------:R-:W-:Y:S05]  /*40a0*/  @P0 BRA `(.L_x_75) ;  /* 0x0000000400600947 */ /* 0x000fea0003800000 */
[----:B------:R-:W2:Y:S01]  /*40b0*/  LDC.64 R10, c[0x0][0x8d0] ;  /* 0x00023400ff0a7b82 */ /* 0x000ea20000000a00 */
[----:B------:R-:W3:Y:S01]  /*40c0*/  S2R R23, SR_CTAID.X ;  /* 0x0000000000177919 */ /* 0x000ee20000002500 */
[----:B------:R-:W-:Y:S02]  /*40d0*/  IMAD.MOV.U32 R8, RZ, RZ, R16 ;  /* 0x000000ffff087224 */ /* 0x000fe400078e0010 */
[----:B------:R-:W-:-:S04]  /*40e0*/  IMAD.MOV.U32 R9, RZ, RZ, R17 ;  /* 0x000000ffff097224 */ /* 0x000fc800078e0011 */
[----:B-1----:R-:W1:Y:S08]  /*40f0*/  LDC R12, c[0x0][0x8d8] ;  /* 0x00023600ff0c7b82 */ /* 0x002e700000000800 */
[----:B------:R-:W4:Y:S01]  /*4100*/  LDC.64 R20, c[0x0][0x8c8] ;  /* 0x00023200ff147b82 */ /* 0x000f220000000a00 */
[----:B--2---:R-:W-:-:S04]  /*4110*/  ISETP.NE.U32.AND P0, PT, R10, RZ, PT ;  /* 0x000000ff0a00720c */ /* 0x004fc80003f05070 */
[----:B------:R-:W-:-:S13]  /*4120*/  ISETP.NE.AND.EX P0, PT, R11, RZ, PT, P0 ;  /* 0x000000ff0b00720c */ /* 0x000fda0003f05300 */
[----:B-1-34-:R-:W-:Y:S05]  /*4130*/  @!P0 BRA `(.L_x_76) ;  /* 0x0000000000288947 */ /* 0x01afea0003800000 */
        /* <DEDUP_REMOVED lines=10> */
.L_x_76:
[----:B------:R-:W1:Y:S01]  /*41e0*/  S2R R24, SR_CTAID.Y ;  /* 0x0000000000187919 */ /* 0x000e620000002600 */
[-CC-:B------:R-:W-:Y:S01]  /*41f0*/  SHF.R.U64 R31, R8, R12.reuse, R9.reuse ;  /* 0x0000000c081f7219 */ /* 0x180fe20000001209 */
[----:B------:R-:W2:Y:S01]  /*4200*/  LDC.64 R14, c[0x0][0x8e8] ;  /* 0x00023a00ff0e7b82 */ /* 0x000ea20000000a00 */
[----:B------:R-:W-:Y:S01]  /*4210*/  SHF.R.U32.HI R4, RZ, R12, R9 ;  /* 0x0000000cff047219 */ /* 0x000fe20000011609 */
[----:B------:R-:W-:Y:S01]  /*4220*/  ULDC UR4, c[0x0][0x150] ;  /* 0x0000540000047ab9 */ /* 0x000fe20000000800 */
[----:B------:R-:W-:Y:S01]  /*4230*/  IADD3 R7, P0, RZ, -R31, RZ ;  /* 0x8000001fff077210 */ /* 0x000fe20007f1e0ff */
[----:B------:R-:W-:Y:S01]  /*4240*/  IMAD.MOV.U32 R11, RZ, RZ, -0x1 ;  /* 0xffffffffff0b7424 */ /* 0x000fe200078e00ff */
[----:B------:R-:W-:-:S03]  /*4250*/  I2FP.F32.U32 R9, R23 ;  /* 0x0000001700097245 */ /* 0x000fc60000201000 */
[----:B------:R-:W3:Y:S01]  /*4260*/  LDC R8, c[0x0][0x8c0] ;  /* 0x00023000ff087b82 */ /* 0x000ee20000000800 */
[----:B------:R-:W-:Y:S02]  /*4270*/  IMAD.X R5, RZ, RZ, ~R4, P0 ;  /* 0x000000ffff057224 */ /* 0x000fe400000e0e04 */
[----:B------:R-:W-:Y:S01]  /*4280*/  FMUL R9, R9, UR4 ;  /* 0x0000000409097c20 */ /* 0x000fe20008400000 */
[----:B------:R-:W-:Y:S01]  /*4290*/  ULDC UR4, c[0x0][0x154] ;  /* 0x0000550000047ab9 */ /* 0x000fe20000000800 */
[-C--:B------:R-:W-:Y:S02]  /*42a0*/  IMAD R6, R5, R20.reuse, RZ ;  /* 0x0000001405067224 */ /* 0x080fe400078e02ff */
[C---:B------:R-:W-:Y:S01]  /*42b0*/  IMAD.WIDE.U32 R4, R7.reuse, R20, R16 ;  /* 0x0000001407047225 */ /* 0x040fe200078e0010 */
[----:B------:R-:W4:Y:S01]  /*42c0*/  LDC R26, c[0x0][0x900] ;  /* 0x00024000ff1a7b82 */ /* 0x000f220000000800 */
[----:B------:R-:W5:Y:S02]  /*42d0*/  F2I.U32.TRUNC.NTZ R9, R9 ;  /* 0x0000000900097305 */ /* 0x000f64000020f000 */
[----:B------:R-:W-:-:S04]  /*42e0*/  IMAD R7, R7, R21, R6 ;  /* 0x0000001507077224 */ /* 0x000fc800078e0206 */
[----:B------:R-:W-:Y:S01]  /*42f0*/  IMAD.IADD R5, R5, 0x1, R7 ;  /* 0x0000000105057824 */ /* 0x000fe200078e0207 */
[----:B------:R-:W4:Y:S01]  /*4300*/  LDC R20, c[0x0][0x8b0] ;  /* 0x00022c00ff147b82 */ /* 0x000f220000000800 */
[----:B--2---:R-:W-:-:S04]  /*4310*/  ISETP.NE.U32.AND P0, PT, R14, RZ, PT ;  /* 0x000000ff0e00720c */ /* 0x004fc80003f05070 */
[----:B------:R-:W-:-:S03]  /*4320*/  ISETP.NE.AND.EX P0, PT, R15, RZ, PT, P0 ;  /* 0x000000ff0f00720c */ /* 0x000fc60003f05300 */
[----:B------:R-:W2:Y:S01]  /*4330*/  LDC R6, c[0x0][0x144] ;  /* 0x00005100ff067b82 */ /* 0x000ea20000000800 */
[----:B---3--:R-:W-:Y:S01]  /*4340*/  SHF.R.U64 R12, R4, R8, R5 ;  /* 0x00000008040c7219 */ /* 0x008fe20000001205 */
[----:B-----5:R-:W-:Y:S01]  /*4350*/  IMAD.MOV R9, RZ, RZ, -R9 ;  /* 0x000000ffff097224 */ /* 0x020fe200078e0a09 */
[----:B-1----:R-:W-:Y:S02]  /*4360*/  I2FP.F32.U32 R4, R24 ;  /* 0x0000001800047245 */ /* 0x002fe40000201000 */
[----:B------:R-:W-:-:S03]  /*4370*/  SHF.R.U32.HI R5, RZ, R8, R5 ;  /* 0x00000008ff057219 */ /* 0x000fc60000011605 */
[----:B------:R-:W1:Y:S01]  /*4380*/  LDC R21, c[0x0][0x148] ;  /* 0x00005200ff157b82 */ /* 0x000e620000000800 */
[----:B------:R-:W-:Y:S01]  /*4390*/  FMUL R7, R4, UR4 ;  /* 0x0000000404077c20 */ /* 0x000fe20008400000 */
[----:B----4-:R-:W-:-:S04]  /*43a0*/  SHF.L.U32 R11, R11, R26, RZ ;  /* 0x0000001a0b0b7219 */ /* 0x010fc800000006ff */
[----:B------:R-:W-:Y:S02]  /*43b0*/  LOP3.LUT R27, RZ, R11, RZ, 0x33, !PT ;  /* 0x0000000bff1b7212 */ /* 0x000fe400078e33ff */
[----:B------:R-:W3:Y:S01]  /*43c0*/  LDC R25, c[0x0][0x8a8] ;  /* 0x00022a00ff197b82 */ /* 0x000ee20000000800 */
[-CC-:B------:R-:W-:Y:S02]  /*43d0*/  SHF.R.U64 R10, R12, R20.reuse, R5.reuse ;  /* 0x000000140c0a7219 */ /* 0x180fe40000001205 */
[----:B------:R-:W-:Y:S02]  /*43e0*/  SHF.R.U32.HI R5, RZ, R20, R5 ;  /* 0x00000014ff057219 */ /* 0x000fe40000011605 */
[----:B------:R4:W1:Y:S02]  /*43f0*/  F2I.U32.TRUNC.NTZ R20, R7 ;  /* 0x0000000700147305 */ /* 0x000864000020f000 */
[-CC-:B------:R-:W-:Y:S01]  /*4400*/  SHF.R.U64 R13, R10, R26.reuse, R5.reuse ;  /* 0x0000001a0a0d7219 */ /* 0x180fe20000001205 */
[----:B------:R-:W1:Y:S01]  /*4410*/  LDC R28, c[0x0][0x8f0] ;  /* 0x00023c00ff1c7b82 */ /* 0x000e620000000800 */
[-C--:B------:R-:W-:Y:S01]  /*4420*/  SHF.R.U32.HI R5, RZ, R26.reuse, R5 ;  /* 0x0000001aff057219 */ /* 0x080fe20000011605 */
[----:B--2---:R-:W-:Y:S01]  /*4430*/  IMAD R23, R6, R9, R23 ;  /* 0x0000000906177224 */ /* 0x004fe200078e0217 */
[----:B------:R-:W-:Y:S01]  /*4440*/  SHF.L.U32 R26, R3, R26, RZ ;  /* 0x0000001a031a7219 */ /* 0x000fe200000006ff */
[----:B------:R-:W-:-:S04]  /*4450*/  IMAD.MOV.U32 R4, RZ, RZ, R13 ;  /* 0x000000ffff047224 */ /* 0x000fc800078e000d */
[----:B------:R-:W2:Y:S08]  /*4460*/  LDC R29, c[0x0][0x8e0] ;  /* 0x00023800ff1d7b82 */ /* 0x000eb00000000800 */
[----:B------:R-:W1:Y:S01]  /*4470*/  LDC R30, c[0x0][0x8b8] ;  /* 0x00022e00ff1e7b82 */ /* 0x000e620000000800 */
[----:B----4-:R-:W-:Y:S05]  /*4480*/  @!P0 BRA `(.L_x_77) ;  /* 0x0000000000288947 */ /* 0x010fea0003800000 */
[----:B------:R-:W4:Y:S02]  /*4490*/  LDC R4, c[0x0][0x8f4] ;  /* 0x00023d00ff047b82 */ /* 0x000f240000000800 */
[----:B----4-:R-:W-:-:S05]  /*44a0*/  IADD3 R3, P0, R13, R4, RZ ;  /* 0x000000040d037210 */ /* 0x010fca0007f1e0ff */
        /* <DEDUP_REMOVED lines=8> */
.L_x_77:
[----:B------:R-:W-:Y:S01]  /*4530*/  ISETP.NE.AND P0, PT, R2, 0x1, PT ;  /* 0x000000010200780c */ /* 0x000fe20003f05270 */
[----:B-1----:R-:W-:Y:S01]  /*4540*/  IMAD.MOV R20, RZ, RZ, -R20 ;  /* 0x000000ffff147224 */ /* 0x002fe200078e0a14 */
[----:B------:R-:W-:Y:S01]  /*4550*/  SHF.R.U64 R3, R4, R28, R5 ;  /* 0x0000001c04037219 */ /* 0x000fe20000001205 */
[----:B---3--:R-:W-:Y:S01]  /*4560*/  VIADD R5, R25, 0xffffffff ;  /* 0xffffffff19057836 */ /* 0x008fe20000000000 */
[----:B------:R-:W-:Y:S02]  /*4570*/  LOP3.LUT R64, R10, R27, RZ, 0xc0, !PT ;  /* 0x0000001b0a407212 */ /* 0x000fe400078ec0ff */
[----:B------:R-:W-:Y:S01]  /*4580*/  R2UR UR43, R31 ;  /* 0x000000001f2b72ca */ /* 0x000fe200000e0000 */
[----:B------:R-:W-:Y:S01]  /*4590*/  IMAD.MOV R4, RZ, RZ, -R3 ;  /* 0x000000ffff047224 */ /* 0x000fe200078e0a03 */
[----:B------:R-:W-:Y:S01]  /*45a0*/  LOP3.LUT R12, R12, R5, RZ, 0xc0, !PT ;  /* 0x000000050c0c7212 */ /* 0x000fe200078ec0ff */
[----:B------:R-:W-:Y:S02]  /*45b0*/  IMAD R64, R26, R3, R64 ;  /* 0x000000031a407224 */ /* 0x000fe400078e0240 */
[----:B--2---:R-:W-:-:S02]  /*45c0*/  IMAD R3, R4, R29, R13 ;  /* 0x0000001d04037224 */ /* 0x004fc400078e020d */
[----:B------:R-:W-:Y:S02]  /*45d0*/  @P0 IMAD R23, R21, R20, R24 ;  /* 0x0000001415170224 */ /* 0x000fe400078e0218 */
[----:B------:R-:W-:Y:S02]  /*45e0*/  IMAD R3, R3, R25, R12 ;  /* 0x0000001903037224 */ /* 0x000fe400078e020c */
[----:B------:R-:W-:Y:S02]  /*45f0*/  IMAD R64, R64, R30, R23 ;  /* 0x0000001e40407224 */ /* 0x000fe400078e0217 */
[----:B------:R-:W-:-:S03]  /*4600*/  IMAD.MOV.U32 R4, RZ, RZ, 0x1 ;  /* 0x00000001ff047424 */ /* 0x000fc600078e00ff */
[----:B------:R-:W-:Y:S02]  /*4610*/  SEL R66, R3, R64, !P0 ;  /* 0x0000004003427207 */ /* 0x000fe40004000000 */
[----:B------:R-:W-:-:S07]  /*4620*/  SEL R64, R64, R3, !P0 ;  /* 0x0000000340407207 */ /* 0x000fce0004000000 */
.L_x_75:
[----:B------:R-:W-:Y:S01]  /*4630*/  UIADD3 UR47, UR9, 0x1, URZ ;  /* 0x00000001092f7890 */ /* 0x000fe2000fffe03f */
[----:B------:R-:W-:Y:S01]  /*4640*/  LOP3.LUT P0, RZ, R4, 0xff, RZ, 0xc0, !PT ;  /* 0x000000ff04ff7812 */ /* 0x000fe2000780c0ff */
[----:B------:R-:W-:Y:S01]  /*4650*/  ULOP3.LUT UR39, UR8, 0x7, URZ, 0xc0, !UPT ;  /* 0x0000000708277892 */ /* 0x000fe2000f8ec03f */
[----:B------:R-:W-:Y:S01]  /*4660*/  IMAD.MOV.U32 R65, RZ, RZ, R0 ;  /* 0x000000ffff417224 */ /* 0x000fe200078e0000 */
[----:B------:R-:W-:Y:S02]  /*4670*/  UISETP.NE.AND UP0, UPT, UR47, 0x3, UPT ;  /* 0x000000032f00788c */ /* 0x000fe4000bf05270 */
[----:B------:R-:W-:Y:S02]  /*4680*/  UIADD3 UR37, UR37, 0x2, URZ ;  /* 0x0000000225257890 */ /* 0x000fe4000fffe03f */
[----:B------:R-:W-:Y:S02]  /*4690*/  USEL UR48, URZ, 0x1, UP0 ;  /* 0x000000013f307887 */ /* 0x000fe40008000000 */
[----:B------:R-:W-:-:S02]  /*46a0*/  USEL UR47, UR47, URZ, UP0 ;  /* 0x0000003f2f2f7287 */ /* 0x000fc40008000000 */
[----:B------:R-:W-:Y:S02]  /*46b0*/  ULOP3.LUT UR48, UR10, UR48, URZ, 0x3c, !UPT ;  /* 0x000000300a307292 */ /* 0x000fe4000f8e3c3f */
[----:B------:R-:W-:Y:S10]  /*46c0*/  @P0 BRA `(.L_x_78) ;  /* 0xffffffd000380947 */ /* 0x000ff4000383ffff */
[----:B------:R-:W-:-:S13]  /*46d0*/  PLOP3.LUT P0, PT, PT, PT, PT, 0x8, 0x0 ;  /* 0x000000000000781c */ /* 0x000fda0003f0e170 */
.L_x_22:
[----:B------:R-:W-:Y:S05]  /*46e0*/  @P0 BRA `(.L_x_14) ;  /* 0x0000002800bc0947 */ /* 0x000fea0003800000 */
[----:B------:R-:W-:Y:S01]  /*46f0*/  ULDC.64 UR6, c[0x0][0x588] ;  /* 0x0001620000067ab9 */ /* 0x000fe20000000a00 */
[----:B------:R-:W-:Y:S01]  /*4700*/  ISETP.NE.U32.AND P1, PT, R74, RZ, PT ;  /* 0x000000ff4a00720c */ /* 0x000fe20003f25070 */
[----:B------:R-:W-:-:S04]  /*4710*/  DEPBAR.LE SB0, 0x0 ;  /* 0x000080000000791a */ /* 0x000fc80000000000 */
[----:B------:R-:W-:Y:S01]  /*4720*/  ISETP.NE.U32.AND P0, PT, RZ, UR6, PT ;  /* 0x00000006ff007c0c */ /* 0x000fe2000bf05070 */
[----:B------:R-:W-:Y:S01]  /*4730*/  BSSY B0, `(.L_x_79) ;  /* 0x0000015000007945 */ /* 0x000fe20003800000 */
[----:B------:R-:W-:Y:S02]  /*4740*/  ISETP.NE.AND.EX P1, PT, R75, RZ, PT, P1 ;  /* 0x000000ff4b00720c */ /* 0x000fe40003f25310 */
[----:B------:R-:W-:-:S13]  /*4750*/  ISETP.NE.AND.EX P0, PT, RZ, UR7, PT, P0 ;  /* 0x00000007ff007c0c */ /* 0x000fda000bf05300 */
[----:B------:R-:W-:Y:S05]  /*4760*/  @P0 BRA P1, `(.L_x_80) ;  /* 0x0000000000440947 */ /* 0x000fea0000800000 */
[----:B------:R-:W-:-:S04]  /*4770*/  ISETP.NE.U32.AND P0, PT, R74, RZ, PT ;  /* 0x000000ff4a00720c */ /* 0x000fc80003f05070 */
[----:B------:R-:W-:-:S13]  /*4780*/  ISETP.NE.AND.EX P0, PT, R75, RZ, PT, P0 ;  /* 0x000000ff4b00720c */ /* 0x000fda0003f05300 */
[----:B------:R-:W-:Y:S05]  /*4790*/  @!P0 BRA `(.L_x_81) ;  /* 0x00000000002c8947 */ /* 0x000fea0003800000 */
[----:B------:R-:W-:-:S13]  /*47a0*/  LOP3.LUT P0, RZ, R58, 0xff, RZ, 0xc0, !PT ;  /* 0x000000ff3aff7812 */ /* 0x000fda000780c0ff */
[----:B------:R-:W-:Y:S05]  /*47b0*/  @!P0 BRA `(.L_x_82) ;  /* 0x0000000000108947 */ /* 0x000fea0003800000 */
[----:B-----5:R-:W-:-:S13]  /*47c0*/  FSETP.NEU.AND P0, PT, R59, RZ, PT ;  /* 0x000000ff3b00720b */ /* 0x020fda0003f0d000 */
[----:B------:R-:W-:Y:S05]  /*47d0*/  @!P0 BREAK B0 ;  /* 0x0000000000008942 */ /* 0x000fea0003800000 */
[----:B------:R-:W-:Y:S05]  /*47e0*/  @P0 BRA `(.L_x_80) ;  /* 0x0000000000240947 */ /* 0x000fea0003800000 */
[----:B------:R-:W-:Y:S05]  /*47f0*/  BRA `(.L_x_14) ;  /* 0x0000002800787947 */ /* 0x000fea0003800000 */
.L_x_82:
[----:B------:R-:W-:-:S04]  /*4800*/  ISETP.NE.U32.AND P0, PT, RZ, UR6, PT ;  /* 0x00000006ff007c0c */ /* 0x000fc8000bf05070 */
[----:B------:R-:W-:-:S13]  /*4810*/  ISETP.NE.AND.EX P0, PT, RZ, UR7, PT, P0 ;  /* 0x00000007ff007c0c */ /* 0x000fda000bf05300 */
[----:B------:R-:W-:Y:S05]  /*4820*/  @!P0 BREAK B0 ;  /* 0x0000000000008942 */ /* 0x000fea0003800000 */
[----:B------:R-:W-:Y:S05]  /*4830*/  @P0 BRA `(.L_x_80) ;  /* 0x0000000000100947 */ /* 0x000fea0003800000 */
[----:B------:R-:W-:Y:S05]  /*4840*/  BRA `(.L_x_14) ;  /* 0x0000002800647947 */ /* 0x000fea0003800000 */
.L_x_81:
[----:B-----5:R-:W-:-:S13]  /*4850*/  FSETP.NEU.AND P0, PT, R59, RZ, PT ;  /* 0x000000ff3b00720b */ /* 0x020fda0003f0d000 */
[----:B------:R-:W-:Y:S05]  /*4860*/  @!P0 BREAK B0 ;  /* 0x0000000000008942 */ /* 0x000fea0003800000 */
[----:B------:R-:W-:Y:S05]  /*4870*/  @!P0 BRA `(.L_x_14) ;  /* 0x0000002800588947 */ /* 0x000fea0003800000 */
.L_x_80:
[----:B-1----:R-:W-:Y:S05]  /*4880*/  BSYNC B0 ;  /* 0x0000000000007941 */ /* 0x002fea0003800000 */
.L_x_79:
[----:B------:R-:W-:-:S04]  /*4890*/  LOP3.LUT R19, R19, 0x1, RZ, 0xfc, !PT ;  /* 0x0000000113137812 */ /* 0x000fc800078efcff */
[----:B------:R-:W-:-:S13]  /*48a0*/  ISETP.NE.AND P0, PT, R19, 0x3, PT ;  /* 0x000000031300780c */ /* 0x000fda0003f05270 */
[----:B------:R-:W-:Y:S05]  /*48b0*/  @!P0 BRA `(.L_x_83) ;  /* 0x0000000000048947 */ /* 0x000fea0003800000 */
[----:B------:R-:W-:Y:S01]  /*48c0*/  BPT.TRAP 0x1 ;  /* 0x000000040000795c */ /* 0x000fe20000300000 */
.L_x_83:
[----:B------:R-:W1:Y:S01]  /*48d0*/  S2UR UR5, SR_CgaCtaId ;  /* 0x00000000000579c3 */ /* 0x000e620000008800 */
[----:B------:R-:W-:Y:S02]  /*48e0*/  UMOV UR4, 0x400 ;  /* 0x0000040000047882 */ /* 0x000fe40000000000 */
[----:B-1----:R-:W-:-:S04]  /*48f0*/  ULEA UR4, UR5, UR4, 0x18 ;  /* 0x0000000405047291 */ /* 0x002fc8000f8ec03f */
[----:B------:R-:W-:-:S04]  /*4900*/  ULEA UR4, UR36, UR4, 0x3 ;  /* 0x0000000424047291 */ /* 0x000fc8000f8e183f */
[----:B------:R-:W-:-:S04]  /*4910*/  UIADD3 UR4, UR4, 0x98, URZ ;  /* 0x0000009804047890 */ /* 0x000fc8000fffe03f */
[----:B------:R-:W-:-:S09]  /*4920*/  UPRMT UR4, UR5, 0x654, UR4 ;  /* 0x0000065405047896 */ /* 0x000fd20008000004 */
[----:B------:R-:W-:Y:S01]  /*4930*/  SYNCS.ARRIVE.TRANS64.RED.A1T0 RZ, [UR4], RZ ;  /* 0x000000ffffff79a7 */ /* 0x000fe20008100404 */
[----:B------:R-:W-:Y:S05]  /*4940*/  BRA `(.L_x_14) ;  /* 0x0000002800247947 */ /* 0x000fea0003800000 */
.L_x_13:
[----:B------:R-:W-:Y:S01]  /*4950*/  ULDC.64 UR4, c[0x0][0x8f8] ;  /* 0x00023e0000047ab9 */ /* 0x000fe20000000a00 */
[----:B------:R-:W-:Y:S01]  /*4960*/  PRMT R10, RZ, 0x7610, R10 ;  /* 0x00007610ff0a7816 */ /* 0x000fe2000000000a */
[----:B------:R-:W-:Y:S01]  /*4970*/  IMAD.MOV.U32 R20, RZ, RZ, -0x1 ;  /* 0xffffffffff147424 */ /* 0x000fe200078e00ff */
[----:B------:R-:W-:Y:S01]  /*4980*/  ISETP.GE.U32.AND P0, PT, R16, UR4, PT ;  /* 0x0000000410007c0c */ /* 0x000fe2000bf06070 */
[----:B------:R-:W-:Y:S02]  /*4990*/  IMAD.MOV.U32 R13, RZ, RZ, -0x1 ;  /* 0xffffffffff0d7424 */ /* 0x000fe400078e00ff */
[----:B------:R-:W-:Y:S01]  /*49a0*/  IMAD.MOV.U32 R12, RZ, RZ, -0x1 ;  /* 0xffffffffff0c7424 */ /* 0x000fe200078e00ff */
[----:B------:R-:W-:-:S13]  /*49b0*/  ISETP.GE.U32.AND.EX P0, PT, R17, UR5, PT, P0 ;  /* 0x0000000511007c0c */ /* 0x000fda000bf06100 */
        /* <DEDUP_REMOVED lines=19> */
.L_x_85:
[----:B------:R-:W2:Y:S01]  /*4af0*/  LDC.64 R30, c[0x0][0x8e8] ;  /* 0x00023a00ff1e7b82 */ /* 0x000ea20000000a00 */
[-CC-:B------:R-:W-:Y:S01]  /*4b00*/  SHF.R.U64 R24, R14, R26.reuse, R15.reuse ;  /* 0x0000001a0e187219 */ /* 0x180fe2000000120f */
[----:B------:R-:W-:Y:S01]  /*4b10*/  ULDC UR4, c[0x0][0x900] ;  /* 0x0002400000047ab9 */ /* 0x000fe20000000800 */
[----:B------:R-:W-:Y:S02]  /*4b20*/  SHF.R.U32.HI R10, RZ, R26, R15 ;  /* 0x0000001aff0a7219 */ /* 0x000fe4000001160f */
        /* <DEDUP_REMOVED lines=35> */
.L_x_86:
[----:B------:R-:W-:Y:S01]  /*4d60*/  ISETP.NE.AND P0, PT, R2, 0x1, PT ;  /* 0x000000010200780c */ /* 0x000fe20003f05270 */
[----:B------:R-:W-:Y:S01]  /*4d70*/  USHF.L.U32 UR4, UR46, UR4, URZ ;  /* 0x000000042e047299 */ /* 0x000fe2000800063f */
[----:B--2---:R-:W-:Y:S01]  /*4d80*/  SHF.R.U64 R10, R10, R28, R11 ;  /* 0x0000001c0a0a7219 */ /* 0x004fe2000000120b */
[----:B------:R-:W-:Y:S01]  /*4d90*/  VIADD R13, R27, 0xffffffff ;  /* 0xffffffff1b0d7836 */ /* 0x000fe20000000000 */
[----:B------:R-:W-:Y:S01]  /*4da0*/  LOP3.LUT R7, R25, R32, RZ, 0xc0, !PT ;  /* 0x0000002019077212 */ /* 0x000fe200078ec0ff */
[----:B------:R-:W-:Y:S02]  /*4db0*/  IMAD.MOV.U32 R12, RZ, RZ, R24 ;  /* 0x000000ffff0c7224 */ /* 0x000fe400078e0018 */
[----:B------:R-:W-:Y:S02]  /*4dc0*/  IMAD.MOV R11, RZ, RZ, -R10 ;  /* 0x000000ffff0b7224 */ /* 0x000fe400078e0a0a */
[----:B------:R-:W-:Y:S02]  /*4dd0*/  IMAD R7, R10, UR4, R7 ;  /* 0x000000040a077c24 */ /* 0x000fe4000f8e0207 */
[----:B------:R-:W-:-:S02]  /*4de0*/  IMAD.MOV.U32 R10, RZ, RZ, 0x1 ;  /* 0x00000001ff0a7424 */ /* 0x000fc400078e00ff */
[----:B------:R-:W-:Y:S01]  /*4df0*/  @P0 IMAD R8, R9, R23, R6 ;  /* 0x0000001709080224 */ /* 0x000fe200078e0206 */
[----:B------:R-:W-:Y:S01]  /*4e00*/  LOP3.LUT R9, R20, R13, RZ, 0xc0, !PT ;  /* 0x0000000d14097212 */ /* 0x000fe200078ec0ff */
[----:B---3--:R-:W-:Y:S02]  /*4e10*/  IMAD R6, R11, R29, R26 ;  /* 0x0000001d0b067224 */ /* 0x008fe400078e021a */
[----:B----4-:R-:W-:Y:S02]  /*4e20*/  IMAD R8, R7, R33, R8 ;  /* 0x0000002107087224 */ /* 0x010fe400078e0208 */
[----:B------:R-:W-:-:S05]  /*4e30*/  IMAD R7, R6, R27, R9 ;  /* 0x0000001b06077224 */ /* 0x000fca00078e0209 */
[----:B------:R-:W-:Y:S02]  /*4e40*/  SEL R13, R7, R8, !P0 ;  /* 0x00000008070d7207 */ /* 0x000fe40004000000 */
[----:B------:R-:W-:-:S07]  /*4e50*/  SEL R20, R8, R7, !P0 ;  /* 0x0000000708147207 */ /* 0x000fce0004000000 */
.L_x_84:
[----:B------:R-:W-:-:S08]  /*4e60*/  NOP ;  /* 0x0000000000007918 */ /* 0x000fd00000000000 */
[----:B------:R-:W2:-:S00]  /*4e70*/  USETMAXREG.DEALLOC.CTAPOOL 0x28 ;  /* 0x00000028000079c8 */ /* 0x000e8000080e0500 */
[----:B--2---:R-:W-:-:S13]  /*4e80*/  ISETP.NE.AND P0, PT, R0, 0x1, PT ;  /* 0x000000010000780c */ /* 0x004fda0003f05270 */
[----:B------:R-:W-:Y:S05]  /*4e90*/  @!P0 BRA `(.L_x_14) ;  /* 0x0000002000d08947 */ /* 0x000fea0003800000 */
[----:B------:R-:W-:Y:S05]  /*4ea0*/  @!P4 BRA `(.L_x_87) ;  /* 0x000000100054c947 */ /* 0x000fea0003800000 */
[----:B------:R-:W-:-:S04]  /*4eb0*/  PRMT R3, R3, 0x9910, RZ ;  /* 0x0000991003037816 */ /* 0x000fc800000000ff */
[----:B------:R-:W-:-:S04]  /*4ec0*/  ISETP.NE.AND P0, PT, R3, RZ, PT ;  /* 0x000000ff0300720c */ /* 0x000fc80003f05270 */
[----:B------:R-:W-:-:S13]  /*4ed0*/  ISETP.NE.OR P0, PT, R0, 0x2, !P0 ;  /* 0x000000020000780c */ /* 0x000fda0004705670 */
[----:B------:R-:W-:Y:S05]  /*4ee0*/  @P0 BRA `(.L_x_14) ;  /* 0x0000002000bc0947 */ /* 0x000fea0003800000 */
[----:B------:R-:W-:-:S13]  /*4ef0*/  LOP3.LUT P1, RZ, R10, 0xff, RZ, 0xc0, !PT ;  /* 0x000000ff0aff7812 */ /* 0x000fda000782c0ff */
[----:B------:R-:W-:Y:S05]  /*4f00*/  @!P1 BRA `(.L_x_88) ;  /* 0x0000000000189947 */ /* 0x000fea0003800000 */
[----:B------:R-:W-:Y:S01]  /*4f10*/  UMOV UR4, 0x400 ;  /* 0x0000040000047882 */ /* 0x000fe20000000000 */
[----:B------:R-:W-:Y:S01]  /*4f20*/  IMAD.MOV.U32 R0, RZ, RZ, RZ ;  /* 0x000000ffff007224 */ /* 0x000fe200078e00ff */
[----:B-1----:R-:W-:-:S04]  /*4f30*/  ULEA UR4, UR44, UR4, 0x18 ;  /* 0x000000042c047291 */ /* 0x002fc8000f8ec03f */
[----:B------:R-:W-:-:S05]  /*4f40*/  SHF.L.U32 R0, R0, 0x1f, RZ ;  /* 0x0000001f00007819 */ /* 0x000fca00000006ff */
[----:B------:R-:W1:Y:S02]  /*4f50*/  SYNCS.PHASECHK.TRANS64.TRYWAIT P0, [UR4+0xb8], R0 ;  /* 0x0000b800ff0075a7 */ /* 0x000e640008000144 */
[----:B-1----:R-:W-:Y:S05]  /*4f60*/  @!P0 BRA `(.L_x_89) ;  /* 0x0000002000f88947 */ /* 0x002fea0003800000 */
.L_x_88:
[----:B------:R-:W-:Y:S01]  /*4f70*/  PRMT R9, RZ, 0x7610, R9 ;  /* 0x00007610ff097816 */ /* 0x000fe20000000009 */
[----:B------:R-:W-:Y:S06]  /*4f80*/  @P2 BRA `(.L_x_90) ;  /* 0x0000000000242947 */ /* 0x000fec0003800000 */
[----:B------:R-:W-:Y:S02]  /*4f90*/  ULDC.64 UR4, c[0x0][0x588] ;  /* 0x0001620000047ab9 */ /* 0x000fe40000000a00 */
[----:B------:R-:W-:-:S04]  /*4fa0*/  ISETP.NE.U32.AND P0, PT, RZ, UR4, PT ;  /* 0x00000004ff007c0c */ /* 0x000fc8000bf05070 */
[----:B------:R-:W-:-:S13]  /*4fb0*/  ISETP.NE.AND.EX P0, PT, RZ, UR5, PT, P0 ;  /* 0x00000005ff007c0c */ /* 0x000fda000bf05300 */
[----:B------:R-:W-:Y:S05]  /*4fc0*/  @!P0 BRA `(.L_x_91) ;  /* 0x00000000000c8947 */ /* 0x000fea0003800000 */
[----:B------:R3:W5:Y:S01]  /*4fd0*/  LDG.E R11, desc[UR54][R4.64] ;  /* 0x00000036040b7981 */ /* 0x000762000c1e1900 */
[----:B------:R-:W-:Y:S01]  /*4fe0*/  IMAD.MOV.U32 R9, RZ, RZ, 0x1 ;  /* 0x00000001ff097424 */ /* 0x000fe200078e00ff */
[----:B------:R-:W-:Y:S06]  /*4ff0*/  BRA `(.L_x_90) ;  /* 0x0000000000087947 */ /* 0x000fec0003800000 */
.L_x_91:
[----:B------:R-:W2:Y:S01]  /*5000*/  LDC R11, c[0x0][0x580] ;  /* 0x00016000ff0b7b82 */ /* 0x000ea20000000800 */
[----:B------:R-:W-:-:S07]  /*5010*/  IMAD.MOV.U32 R9, RZ, RZ, 0x1 ;  /* 0x00000001ff097424 */ /* 0x000fce00078e00ff */
.L_x_90:
[----:B------:R-:W-:Y:S01]  /*5020*/  UMOV UR4, URZ ;  /* 0x0000003f00047c82 */ /* 0x000fe20008000000 */
[----:B-1----:R-:W-:Y:S01]  /*5030*/  IMAD.MOV.U32 R0, RZ, RZ, 0x1 ;  /* 0x00000001ff007424 */ /* 0x002fe200078e00ff */
[----:B------:R-:W-:Y:S06]  /*5040*/  @!P1 BRA `(.L_x_92) ;  /* 0x0000000c00489947 */ /* 0x000fec0003800000 */
[----:B------:R-:W1:Y:S01]  /*5050*/  LDC R3, c[0x0][0x8a8] ;  /* 0x00022a00ff037b82 */ /* 0x000e620000000800 */
[----:B------:R-:W-:Y:S01]  /*5060*/  IMAD.MOV.U32 R0, RZ, RZ, -0x1 ;  /* 0xffffffffff007424 */ /* 0x000fe200078e00ff */
[----:B------:R-:W-:Y:S01]  /*5070*/  ULDC UR5, c[0x0][0x900] ;  /* 0x0002400000057ab9 */ /* 0x000fe20000000800 */
[----:B------:R-:W-:Y:S01]  /*5080*/  LOP3.LUT R10, R19, 0x2, RZ, 0xfc, !PT ;  /* 0x00000002130a7812 */ /* 0x000fe200078efcff */
[----:B------:R-:W-:Y:S01]  /*5090*/  ULDC.64 UR14, c[0x0][0x198] ;  /* 0x00006600000e7ab9 */ /* 0x000fe20000000a00 */
[----:B------:R-:W-:Y:S01]  /*50a0*/  UMOV UR4, URZ ;  /* 0x0000003f00047c82 */ /* 0x000fe20008000000 */
[----:B------:R-:W-:Y:S01]  /*50b0*/  SHF.L.U32 R8, R0, UR5, RZ ;  /* 0x0000000500087c19 */ /* 0x000fe200080006ff */
[----:B------:R-:W-:Y:S01]  /*50c0*/  IMAD.MOV.U32 R0, RZ, RZ, 0x1 ;  /* 0x00000001ff007424 */ /* 0x000fe200078e00ff */
[----:B------:R-:W-:Y:S02]  /*50d0*/  USHF.L.U32 UR13, UR46, UR5, URZ ;  /* 0x000000052e0d7299 */ /* 0x000fe4000800063f */
[----:B------:R-:W-:Y:S01]  /*50e0*/  LOP3.LUT R8, RZ, R8, RZ, 0x33, !PT ;  /* 0x00000008ff087212 */ /* 0x000fe200078e33ff */
[----:B------:R-:W-:Y:S01]  /*50f0*/  ULDC.64 UR22, c[0x0][0x588] ;  /* 0x0001620000167ab9 */ /* 0x000fe20000000a00 */
[----:B------:R-:W-:Y:S01]  /*5100*/  ULDC.64 UR24, c[0x0][0x8f8] ;  /* 0x00023e0000187ab9 */ /* 0x000fe20000000a00 */
[----:B------:R-:W-:Y:S01]  /*5110*/  ULDC.64 UR26, c[0x0][0x590] ;  /* 0x00016400001a7ab9 */ /* 0x000fe20000000a00 */
[----:B-1----:R-:W-:-:S07]  /*5120*/  VIADD R3, R3, 0xffffffff ;  /* 0xffffffff03037836 */ /* 0x002fce0000000000 */
.L_x_112:
[----:B------:R-:W-:Y:S02]  /*5130*/  ISETP.NE.U32.AND P0, PT, RZ, UR26, PT ;  /* 0x0000001aff007c0c */ /* 0x000fe4000bf05070 */
[----:B------:R-:W-:Y:S02]  /*5140*/  R2UR UR19, R20 ;  /* 0x00000000141372ca */ /* 0x000fe400000e0000 */
[----:B------:R-:W-:Y:S02]  /*5150*/  R2UR UR18, R13 ;  /* 0x000000000d1272ca */ /* 0x000fe400000e0000 */
[----:B------:R-:W-:-:S09]  /*5160*/  ISETP.NE.AND.EX P0, PT, RZ, UR27, PT, P0 ;  /* 0x0000001bff007c0c */ /* 0x000fd2000bf05300 */
[----:B------:R-:W-:Y:S02]  /*5170*/  USHF.L.U32 UR19, UR19, 0x7, URZ ;  /* 0x0000000713137899 */ /* 0x000fe4000800063f */
[----:B------:R-:W-:Y:S02]  /*5180*/  USHF.L.U32 UR18, UR18, 0x6, URZ ;  /* 0x0000000612127899 */ /* 0x000fe4000800063f */
[----:B------:R-:W-:Y:S10]  /*5190*/  @!P0 BRA `(.L_x_93) ;  /* 0x00000000002c8947 */ /* 0x000ff40003800000 */
[----:B------:R-:W-:-:S04]  /*51a0*/  ISETP.NE.U32.AND P1, PT, RZ, UR22, PT ;  /* 0x00000016ff007c0c */ /* 0x000fc8000bf25070 */
[----:B------:R-:W-:-:S13]  /*51b0*/  ISETP.NE.AND.EX P1, PT, RZ, UR23, PT, P1 ;  /* 0x00000017ff007c0c */ /* 0x000fda000bf25310 */
[----:B------:R-:W-:Y:S05]  /*51c0*/  @!P1 BRA `(.L_x_94) ;  /* 0x0000000000189947 */ /* 0x000fea0003800000 */
[----:B---3--:R-:W1:Y:S01]  /*51d0*/  LDC.64 R4, c[0x0][0x588] ;  /* 0x00016200ff047b82 */ /* 0x008e620000000a00 */
[----:B------:R-:W-:-:S04]  /*51e0*/  IMAD R7, R12, UR26, RZ ;  /* 0x0000001a0c077c24 */ /* 0x000fc8000f8e02ff */
[----:B-1----:R-:W-:-:S05]  /*51f0*/  IMAD.WIDE R4, R7, 0x4, R4 ;  /* 0x0000000407047825 */ /* 0x002fca00078e0204 */
[----:B--2--5:R4:W5:Y:S01]  /*5200*/  LDG.E R11, desc[UR54][R4.64] ;  /* 0x00000036040b7981 */ /* 0x024962000c1e1900 */
[----:B------:R-:W-:Y:S01]  /*5210*/  IMAD.MOV.U32 R9, RZ, RZ, 0x1 ;  /* 0x00000001ff097424 */ /* 0x000fe200078e00ff */
[----:B------:R-:W-:Y:S06]  /*5220*/  BRA `(.L_x_93) ;  /* 0x0000000000087947 */ /* 0x000fec0003800000 */
.L_x_94:
[----:B--2--5:R-:W1:Y:S01]  /*5230*/  LDC R11, c[0x0][0x580] ;  /* 0x00016000ff0b7b82 */ /* 0x024e620000000800 */
[----:B------:R-:W-:-:S07]  /*5240*/  IMAD.MOV.U32 R9, RZ, RZ, 0x1 ;  /* 0x00000001ff097424 */ /* 0x000fce00078e00ff */
.L_x_93:
[----:B------:R-:W-:Y:S05]  /*5250*/  @!P0 BRA `(.L_x_95) ;  /* 0x00000000001c8947 */ /* 0x000fea0003800000 */
[----:B------:R-:W-:-:S13]  /*5260*/  LOP3.LUT P2, RZ, R9, 0xff, RZ, 0xc0, !PT ;  /* 0x000000ff09ff7812 */ /* 0x000fda000784c0ff */
[----:B---34-:R-:W3:Y:S02]  /*5270*/  @!P2 LDC.64 R4, c[0x0][0x588] ;  /* 0x00016200ff04ab82 */ /* 0x018ee40000000a00 */
[----:B---3--:R-:W-:-:S04]  /*5280*/  @!P2 ISETP.NE.U32.AND P0, PT, R4, RZ, PT ;  /* 0x000000ff0400a20c */ /* 0x008fc80003f05070 */
[----:B------:R-:W-:Y:S02]  /*5290*/  @!P2 ISETP.NE.AND.EX P1, PT, R5, RZ, PT, P0 ;  /* 0x000000ff0500a20c */ /* 0x000fe40003f25300 */
[----:B-12--5:R-:W-:Y:S02]  /*52a0*/  @P2 FSETP.EQ.AND P0, PT, R11, RZ, PT ;  /* 0x000000ff0b00220b */ /* 0x026fe40003f02000 */
[----:B------:R-:W-:Y:S01]  /*52b0*/  @!P2 PLOP3.LUT P0, PT, P1, PT, PT, 0x8, 0x0 ;  /* 0x000000000000a81c */ /* 0x000fe20000f0e170 */
[----:B------:R-:W-:-:S12]  /*52c0*/  BRA `(.L_x_96) ;  /* 0x0000000000047947 */ /* 0x000fd80003800000 */
.L_x_95:
[----:B-12--5:R-:W-:-:S13]  /*52d0*/  FSETP.EQ.AND P0, PT, R11, RZ, PT ;  /* 0x000000ff0b00720b */ /* 0x026fda0003f02000 */
.L_x_96:
[----:B------:R-:W-:Y:S02]  /*52e0*/  ISETP.NE.AND P2, PT, R10, 0x3, PT ;  /* 0x000000030a00780c */ /* 0x000fe40003f45270 */
[----:B------:R-:W-:-:S04]  /*52f0*/  ELECT P1, URZ, PT ;  /* 0x00000000003f782f */ /* 0x000fc80003820000 */
[----:B------:R-:W-:-:S07]  /*5300*/  PLOP3.LUT P0, PT, P1, P0, PT, 0x20, 0x0 ;  /* 0x000000000000781c */ /* 0x000fce0000f00470 */
[----:B------:R-:W-:Y:S06]  /*5310*/  @!P2 BRA `(.L_x_97) ;  /* 0x000000000004a947 */ /* 0x000fec0003800000 */
[----:B------:R-:W-:Y:S01]  /*5320*/  BPT.TRAP 0x1 ;  /* 0x000000040000795c */ /* 0x000fe20000300000 */
.L_x_97:
[----:B------:R-:W1:Y:S01]  /*5330*/  S2UR UR44, SR_CgaCtaId ;  /* 0x00000000002c79c3 */ /* 0x000e620000008800 */
[----:B------:R-:W-:Y:S01]  /*5340*/  UMOV UR5, 0x400 ;  /* 0x0000040000057882 */ /* 0x000fe20000000000 */
[----:B---34-:R-:W-:Y:S01]  /*5350*/  SHF.L.U32 R4, R0, 0x1f, RZ ;  /* 0x0000001f00047819 */ /* 0x018fe200000006ff */
[----:B-1----:R-:W-:-:S04]  /*5360*/  ULEA UR6, UR44, UR5, 0x18 ;  /* 0x000000052c067291 */ /* 0x002fc8000f8ec03f */
[----:B------:R-:W-:-:S09]  /*5370*/  ULEA UR5, UR4, UR6, 0x3 ;  /* 0x0000000604057291 */ /* 0x000fd2000f8e183f */
[----:B------:R-:W1:Y:S02]  /*5380*/  SYNCS.PHASECHK.TRANS64.TRYWAIT P1, [UR5+0x98], R4 ;  /* 0x00009804ff0075a7 */ /* 0x000e640008020145 */
[----:B-1----:R-:W-:Y:S05]  /*5390*/  @!P1 BRA `(.L_x_98) ;  /* 0x0000002000049947 */ /* 0x002fea0003800000 */
.L_x_143:
[----:B------:R-:W-:Y:S04]  /*53a0*/  BSSY B0, `(.L_x_99) ;  /* 0x000000f000007945 */ /* 0x000fe80003800000 */
[----:B------:R-:W-:Y:S05]  /*53b0*/  @!P0 BRA `(.L_x_100) ;  /* 0x0000000000348947 */ /* 0x000fea0003800000 */
[----:B------:R-:W-:Y:S01]  /*53c0*/  ULEA UR16, UR4, UR6, 0xd ;  /* 0x0000000604107291 */ /* 0x000fe2000f8e683f */
[----:B------:R-:W-:Y:S01]  /*53d0*/  R2UR UR20, R12 ;  /* 0x000000000c1472ca */ /* 0x000fe200000e0000 */
[----:B------:R-:W-:Y:S02]  /*53e0*/  UIADD3 UR8, UP0, UR14, 0x3f0, URZ ;  /* 0x000003f00e087890 */ /* 0x000fe4000ff1e03f */
[----:B------:R-:W-:Y:S02]  /*53f0*/  UIADD3 UR17, UR5, 0x80, URZ ;  /* 0x0000008005117890 */ /* 0x000fe4000fffe03f */
[----:B------:R-:W-:Y:S02]  /*5400*/  UIADD3 UR16, UR16, 0x200, URZ ;  /* 0x0000020010107890 */ /* 0x000fe4000fffe03f */
[----:B------:R-:W-:Y:S01]  /*5410*/  UIADD3.X UR9, URZ, UR15, URZ, UP0, !UPT ;  /* 0x0000000f3f097290 */ /* 0x000fe200087fe43f */
[----:B------:R-:W-:Y:S01]  /*5420*/  UMOV UR10, 0x0 ;  /* 0x00000000000a7882 */ /* 0x000fe20000000000 */
[----:B------:R-:W-:-:S07]  /*5430*/  UMOV UR11, 0x10000000 ;  /* 0x10000000000b7882 */ /* 0x000fce0000000000 */
[----:B------:R2:W-:Y:S02]  /*5440*/  UTMALDG.3D [UR16], [UR8], desc[UR10] ;  /* 0x00000a10080075b4 */ /* 0x0005e40008011000 */
[----:B--2---:R-:W-:Y:S05]  /*5450*/  @!P2 BRA `(.L_x_101) ;  /* 0x000000000004a947 */ /* 0x004fea0003800000 */
[----:B------:R-:W-:Y:S01]  /*5460*/  BPT.TRAP 0x1 ;  /* 0x000000040000795c */ /* 0x000fe20000300000 */
.L_x_101:
[----:B-1----:R-:W1:Y:S02]  /*5470*/  LDC R4, c[0x0][0x800] ;  /* 0x00020000ff047b82 */ /* 0x002e640000000800 */
[----:B-1----:R2:W-:Y:S02]  /*5480*/  SYNCS.ARRIVE.TRANS64.RED.A0TR RZ, [UR5+0x80], R4 ;  /* 0x00008004ffff79a7 */ /* 0x0025e40008300405 */
.L_x_100:
[----:B------:R-:W-:Y:S05]  /*5490*/  BSYNC B0 ;  /* 0x0000000000007941 */ /* 0x000fea0003800000 */
.L_x_99:
[----:B------:R-:W-:Y:S05]  /*54a0*/  @!P2 BRA `(.L_x_102) ;  /* 0x000000000004a947 */ /* 0x000fea0003800000 */
[----:B------:R-:W-:Y:S01]  /*54b0*/  BPT.TRAP 0x1 ;  /* 0x000000040000795c */ /* 0x000fe20000300000 */
.L_x_102:
[----:B------:R-:W-:Y:S02]  /*54c0*/  UIADD3 UR5, UR5, 0x80, URZ ;  /* 0x0000008005057890 */ /* 0x000fe4000fffe03f */
[----:B------:R-:W-:Y:S02]  /*54d0*/  UIADD3 UR4, UR4, 0x1, URZ ;  /* 0x0000000104047890 */ /* 0x000fe4000fffe03f */
[----:B------:R-:W-:Y:S02]  /*54e0*/  UPRMT UR5, UR44, 0x654, UR5 ;  /* 0x000006542c057896 */ /* 0x000fe40008000005 */
[----:B------:R-:W-:-:S04]  /*54f0*/  UISETP.NE.AND UP0, UPT, UR4, 0x3, UPT ;  /* 0x000000030400788c */ /* 0x000fc8000bf05270 */
[----:B------:R-:W-:-:S03]  /*5500*/  USEL UR7, URZ, 0x1, UP0 ;  /* 0x000000013f077887 */ /* 0x000fc60008000000 */
[----:B------:R-:W-:Y:S01]  /*5510*/  SYNCS.ARRIVE.TRANS64.RED.A1T0 RZ, [UR5], RZ ;  /* 0x000000ffffff79a7 */ /* 0x000fe20008100405 */
[----:B------:R-:W-:Y:S02]  /*5520*/  USEL UR5, UR4, URZ, UP0 ;  /* 0x0000003f04057287 */ /* 0x000fe40008000000 */
[----:B-1----:R-:W-:Y:S01]  /*5530*/  LOP3.LUT R5, R0, UR7, RZ, 0x3c, !PT ;  /* 0x0000000700057c12 */ /* 0x002fe2000f8e3cff */
[----:B------:R-:W-:Y:S09]  /*5540*/  @!P2 BRA `(.L_x_103) ;  /* 0x000000000004a947 */ /* 0x000ff20003800000 */
[----:B------:R-:W-:Y:S01]  /*5550*/  BPT.TRAP 0x1 ;  /* 0x000000040000795c */ /* 0x000fe20000300000 */
.L_x_103:
[----:B------:R-:W-:Y:S01]  /*5560*/  ULEA UR4, UR5, UR6, 0x3 ;  /* 0x0000000605047291 */ /* 0x000fe2000f8e183f */
[----:B------:R-:W-:-:S08]  /*5570*/  SHF.L.U32 R0, R5, 0x1f, RZ ;  /* 0x0000001f05007819 */ /* 0x000fd000000006ff */
[----:B------:R-:W1:Y:S02]  /*5580*/  SYNCS.PHASECHK.TRANS64.TRYWAIT P1, [UR4+0x98], R0 ;  /* 0x00009800ff0075a7 */ /* 0x000e640008020144 */
[----:B-1----:R-:W-:Y:S05]  /*5590*/  @!P1 BRA `(.L_x_104) ;  /* 0x0000001c009c9947 */ /* 0x002fea0003800000 */
.L_x_144:
[----:B------:R-:W-:Y:S04]  /*55a0*/  BSSY B0, `(.L_x_105) ;  /* 0x0000011000007945 */ /* 0x000fe80003800000 */
[----:B------:R-:W-:Y:S05]  /*55b0*/  @!P0 BRA `(.L_x_106) ;  /* 0x00000000003c8947 */ /* 0x000fea0003800000 */
[----:B------:R-:W-:Y:S01]  /*55c0*/  ULEA UR8, UR5, UR6, 0xd ;  /* 0x0000000605087291 */ /* 0x000fe2000f8e683f */
[----:B------:R-:W-:Y:S01]  /*55d0*/  R2UR UR12, R12 ;  /* 0x000000000c0c72ca */ /* 0x000fe200000e0000 */
[----:B------:R-:W-:Y:S02]  /*55e0*/  UIADD3 UR16, UP0, UR14, 0x3f0, URZ ;  /* 0x000003f00e107890 */ /* 0x000fe4000ff1e03f */
[----:B------:R-:W-:Y:S02]  /*55f0*/  UIADD3 UR10, UR18, 0x20, URZ ;  /* 0x00000020120a7890 */ /* 0x000fe4000fffe03f */
[----:B------:R-:W-:Y:S02]  /*5600*/  UIADD3 UR9, UR4, 0x80, URZ ;  /* 0x0000008004097890 */ /* 0x000fe4000fffe03f */
[----:B------:R-:W-:Y:S02]  /*5610*/  UIADD3 UR8, UR8, 0x200, URZ ;  /* 0x0000020008087890 */ /* 0x000fe4000fffe03f */
[----:B------:R-:W-:Y:S01]  /*5620*/  UIADD3.X UR17, URZ, UR15, URZ, UP0, !UPT ;  /* 0x0000000f3f117290 */ /* 0x000fe200087fe43f */
[----:B------:R-:W-:Y:S01]  /*5630*/  UMOV UR20, 0x0 ;  /* 0x0000000000147882 */ /* 0x000fe20000000000 */
[----:B------:R-:W-:Y:S01]  /*5640*/  UMOV UR21, 0x10000000 ;  /* 0x1000000000157882 */ /* 0x000fe20000000000 */
[----:B------:R-:W-:-:S06]  /*5650*/  UMOV UR11, UR19 ;  /* 0x00000013000b7c82 */ /* 0x000fcc0008000000 */
[----:B------:R3:W-:Y:S02]  /*5660*/  UTMALDG.3D [UR8], [UR16], desc[UR20] ;  /* 0x00001408100075b4 */ /* 0x0007e40008011000 */
[----:B---3--:R-:W-:Y:S05]  /*5670*/  @!P2 BRA `(.L_x_107) ;  /* 0x000000000004a947 */ /* 0x008fea0003800000 */
[----:B------:R-:W-:Y:S01]  /*5680*/  BPT.TRAP 0x1 ;  /* 0x000000040000795c */ /* 0x000fe20000300000 */
.L_x_107:
[----:B-1----:R-:W1:Y:S02]  /*5690*/  LDC R0, c[0x0][0x800] ;  /* 0x00020000ff007b82 */ /* 0x002e640000000800 */
[----:B-1----:R3:W-:Y:S02]  /*56a0*/  SYNCS.ARRIVE.TRANS64.RED.A0TR RZ, [UR4+0x80], R0 ;  /* 0x00008000ffff79a7 */ /* 0x0027e40008300404 */
.L_x_106:
[----:B------:R-:W-:Y:S05]  /*56b0*/  BSYNC B0 ;  /* 0x0000000000007941 */ /* 0x000fea0003800000 */
.L_x_105:
[----:B------:R-:W-:Y:S05]  /*56c0*/  @!P2 BRA `(.L_x_108) ;  /* 0x000000000004a947 */ /* 0x000fea0003800000 */
[----:B------:R-:W-:Y:S01]  /*56d0*/  BPT.TRAP 0x1 ;  /* 0x000000040000795c */ /* 0x000fe20000300000 */
.L_x_108:
[----:B------:R-:W-:Y:S01]  /*56e0*/  UIADD3 UR4, UR4, 0x80, URZ ;  /* 0x0000008004047890 */ /* 0x000fe2000fffe03f */
[----:B------:R-:W-:Y:S01]  /*56f0*/  IADD3 R16, P0, R16, UR52, RZ ;  /* 0x0000003410107c10 */ /* 0x000fe2000ff1e0ff */
[----:B------:R-:W-:Y:S01]  /*5700*/  IMAD.MOV.U32 R20, RZ, RZ, -0x1 ;  /* 0xffffffffff147424 */ /* 0x000fe200078e00ff */
[----:B--2---:R-:W-:Y:S01]  /*5710*/  PRMT R4, RZ, 0x7610, R4 ;  /* 0x00007610ff047816 */ /* 0x004fe20000000004 */
[----:B------:R-:W-:Y:S01]  /*5720*/  UPRMT UR4, UR44, 0x654, UR4 ;  /* 0x000006542c047896 */ /* 0x000fe20008000004 */
[----:B------:R-:W-:Y:S01]  /*5730*/  IADD3.X R17, R17, UR45, RZ, P0, !PT ;  /* 0x0000002d11117c10 */ /* 0x000fe200087fe4ff */
[----:B------:R-:W-:Y:S01]  /*5740*/  IMAD.MOV.U32 R13, RZ, RZ, -0x1 ;  /* 0xffffffffff0d7424 */ /* 0x000fe200078e00ff */
[----:B------:R-:W-:Y:S01]  /*5750*/  ISETP.GE.U32.AND P0, PT, R16, UR24, PT ;  /* 0x0000001810007c0c */ /* 0x000fe2000bf06070 */
[----:B------:R-:W-:-:S03]  /*5760*/  IMAD.MOV.U32 R12, RZ, RZ, -0x1 ;  /* 0xffffffffff0c7424 */ /* 0x000fc600078e00ff */
[----:B------:R-:W-:Y:S02]  /*5770*/  ISETP.GE.U32.AND.EX P0, PT, R17, UR25, PT, P0 ;  /* 0x0000001911007c0c */ /* 0x000fe4000bf06100 */
[----:B------:R-:W-:Y:S01]  /*5780*/  SYNCS.ARRIVE.TRANS64.RED.A1T0 RZ, [UR4], RZ ;  /* 0x000000ffffff79a7 */ /* 0x000fe20008100404 */
[----:B------:R-:W-:-:S04]  /*5790*/  UIADD3 UR4, UR5, 0x1, URZ ;  /* 0x0000000105047890 */ /* 0x000fc8000fffe03f */
[----:B------:R-:W-:-:S04]  /*57a0*/  UISETP.NE.AND UP0, UPT, UR4, 0x3, UPT ;  /* 0x000000030400788c */ /* 0x000fc8000bf05270 */
[----:B------:R-:W-:Y:S02]  /*57b0*/  USEL UR5, URZ, 0x1, UP0 ;  /* 0x000000013f057887 */ /* 0x000fe40008000000 */
[----:B------:R-:W-:-:S04]  /*57c0*/  USEL UR4, UR4, URZ, UP0 ;  /* 0x0000003f04047287 */ /* 0x000fc80008000000 */
[----:B-1-3--:R-:W-:Y:S01]  /*57d0*/  LOP3.LUT R0, R5, UR5, RZ, 0x3c, !PT ;  /* 0x0000000505007c12 */ /* 0x00afe2000f8e3cff */
[----:B------:R-:W-:Y:S07]  /*57e0*/  @P0 BRA `(.L_x_109) ;  /* 0x0000000400580947 */ /* 0x000fee0003800000 */
[----:B------:R-:W1:Y:S01]  /*57f0*/  S2R R15, SR_CTAID.X ;  /* 0x00000000000f7919 */ /* 0x000e620000002500 */
[----:B------:R-:W2:Y:S01]  /*5800*/  LDC.64 R12, c[0x0][0x8d0] ;  /* 0x00023400ff0c7b82 */ /* 0x000ea20000000a00 */
[----:B------:R-:W-:Y:S01]  /*5810*/  ULDC UR5, c[0x0][0x150] ;  /* 0x0000540000057ab9 */ /* 0x000fe20000000800 */
[----:B------:R-:W-:Y:S01]  /*5820*/  IMAD.MOV.U32 R7, RZ, RZ, R16 ;  /* 0x000000ffff077224 */ /* 0x000fe200078e0010 */
[----:B------:R-:W3:Y:S01]  /*5830*/  S2R R18, SR_CTAID.Y ;  /* 0x0000000000127919 */ /* 0x000ee20000002600 */
[----:B------:R-:W-:-:S04]  /*5840*/  IMAD.MOV.U32 R21, RZ, RZ, R17 ;  /* 0x000000ffff157224 */ /* 0x000fc800078e0011 */
[----:B------:R-:W4:Y:S08]  /*5850*/  LDC R22, c[0x0][0x144] ;  /* 0x00005100ff167b82 */ /* 0x000f300000000800 */
[----:B------:R-:W4:Y:S01]  /*5860*/  LDC R20, c[0x0][0x8d8] ;  /* 0x00023600ff147b82 */ /* 0x000f220000000800 */
[----:B--2---:R-:W-:-:S04]  /*5870*/  ISETP.NE.U32.AND P0, PT, R12, RZ, PT ;  /* 0x000000ff0c00720c */ /* 0x004fc80003f05070 */
[----:B------:R-:W-:Y:S02]  /*5880*/  ISETP.NE.AND.EX P0, PT, R13, RZ, PT, P0 ;  /* 0x000000ff0d00720c */ /* 0x000fe40003f05300 */
[----:B-1----:R-:W-:Y:S02]  /*5890*/  I2FP.F32.U32 R4, R15 ;  /* 0x0000000f00047245 */ /* 0x002fe40000201000 */
[----:B---3--:R-:W-:-:S03]  /*58a0*/  I2FP.F32.U32 R23, R18 ;  /* 0x0000001200177245 */ /* 0x008fc60000201000 */
[----:B------:R-:W-:-:S04]  /*58b0*/  FMUL R4, R4, UR5 ;  /* 0x0000000504047c20 */ /* 0x000fc80008400000 */
[----:B------:R1:W2:Y:S02]  /*58c0*/  F2I.U32.TRUNC.NTZ R14, R4 ;  /* 0x00000004000e7305 */ /* 0x0002a4000020f000 */
[----:B----4-:R-:W-:Y:S05]  /*58d0*/  @!P0 BRA `(.L_x_110) ;  /* 0x0000000000308947 */ /* 0x010fea0003800000 */
[----:B------:R-:W3:Y:S02]  /*58e0*/  LDC R5, c[0x0][0x8dc] ;  /* 0x00023700ff057b82 */ /* 0x000ee40000000800 */
[----:B---3--:R-:W-:-:S05]  /*58f0*/  IADD3 R5, P0, R16, R5, RZ ;  /* 0x0000000510057210 */ /* 0x008fca0007f1e0ff */
[----:B------:R-:W-:-:S04]  /*5900*/  IMAD.X R21, RZ, RZ, R17, P0 ;  /* 0x000000ffff157224 */ /* 0x000fc800000e0611 */
[----:B------:R-:W-:-:S04]  /*5910*/  IMAD.WIDE.U32 R6, R21, R12, RZ ;  /* 0x0000000c15067225 */ /* 0x000fc800078e00ff */
[----:B------:R-:W-:-:S04]  /*5920*/  IMAD.WIDE.U32 R6, P0, R5, R13, R6 ;  /* 0x0000000d05067225 */ /* 0x000fc80007800006 */
[----:B-1----:R-:W-:-:S04]  /*5930*/  IMAD.WIDE.U32 R4, R5, R12, RZ ;  /* 0x0000000c05047225 */ /* 0x002fc800078e00ff */
[----:B------:R-:W-:Y:S01]  /*5940*/  IMAD.MOV.U32 R4, RZ, RZ, R7 ;  /* 0x000000ffff047224 */ /* 0x000fe200078e0007 */
[----:B------:R-:W-:Y:S01]  /*5950*/  IADD3 RZ, P1, R5, R6, RZ ;  /* 0x0000000605ff7210 */ /* 0x000fe20007f3e0ff */
[----:B------:R-:W-:-:S04]  /*5960*/  IMAD.X R5, RZ, RZ, RZ, P0 ;  /* 0x000000ffff057224 */ /* 0x000fc800000e06ff */
[----:B------:R-:W-:-:S04]  /*5970*/  IMAD.WIDE.U32.X R4, R21, R13, R4, P1 ;  /* 0x0000000d15047225 */ /* 0x000fc800008e0404 */
[----:B------:R-:W-:Y:S02]  /*5980*/  IMAD.MOV.U32 R7, RZ, RZ, R4 ;  /* 0x000000ffff077224 */ /* 0x000fe400078e0004 */
[----:B------:R-:W-:-:S07]  /*5990*/  IMAD.MOV.U32 R21, RZ, RZ, R5 ;  /* 0x000000ffff157224 */ /* 0x000fce00078e0005 */
.L_x_110:
[----:B------:R-:W-:Y:S01]  /*59a0*/  ULDC UR5, c[0x0][0x154] ;  /* 0x0000550000057ab9 */ /* 0x000fe20000000800 */
[----:B------:R-:W3:Y:S01]  /*59b0*/  LDC R13, c[0x0][0x148] ;  /* 0x00005200ff0d7b82 */ /* 0x000ee20000000800 */
[----:B------:R-:W-:Y:S01]  /*59c0*/  FMUL R23, R23, UR5 ;  /* 0x0000000517177c20 */ /* 0x000fe20008400000 */
[----:B------:R-:W-:Y:S01]  /*59d0*/  ISETP.NE.AND P2, PT, R2, 0x1, PT ;  /* 0x000000010200780c */ /* 0x000fe20003f45270 */
[----:B--2---:R-:W-:Y:S01]  /*59e0*/  IMAD.MOV R6, RZ, RZ, -R14 ;  /* 0x000000ffff067224 */ /* 0x004fe200078e0a0e */
[-CC-:B------:R-:W-:Y:S02]  /*59f0*/  SHF.R.U64 R14, R7, R20.reuse, R21.reuse ;  /* 0x00000014070e7219 */ /* 0x180fe40000001215 */
[----:B------:R-:W-:Y:S01]  /*5a00*/  SHF.R.U32.HI R20, RZ, R20, R21 ;  /* 0x00000014ff147219 */ /* 0x000fe20000011615 */
[----:B------:R-:W2:Y:S01]  /*5a10*/  F2I.U32.TRUNC.NTZ R23, R23 ;  /* 0x0000001700177305 */ /* 0x000ea2000020f000 */
[----:B-1----:R-:W1:Y:S01]  /*5a20*/  LDC.64 R4, c[0x0][0x8c8] ;  /* 0x00023200ff047b82 */ /* 0x002e620000000a00 */
[----:B------:R-:W-:Y:S01]  /*5a30*/  IADD3 R21, P0, RZ, -R14, RZ ;  /* 0x8000000eff157210 */ /* 0x000fe20007f1e0ff */
[----:B------:R-:W-:-:S04]  /*5a40*/  IMAD R15, R22, R6, R15 ;  /* 0x00000006160f7224 */ /* 0x000fc800078e020f */
[----:B------:R-:W-:Y:S02]  /*5a50*/  IMAD.X R7, RZ, RZ, ~R20, P0 ;  /* 0x000000ffff077224 */ /* 0x000fe400000e0e14 */
[----:B------:R-:W4:Y:S01]  /*5a60*/  LDC R24, c[0x0][0x8c0] ;  /* 0x00023000ff187b82 */ /* 0x000f220000000800 */
[----:B--2---:R-:W-:-:S07]  /*5a70*/  IMAD.MOV R12, RZ, RZ, -R23 ;  /* 0x000000ffff0c7224 */ /* 0x004fce00078e0a17 */
[----:B------:R-:W2:Y:S01]  /*5a80*/  LDC R27, c[0x0][0x900] ;  /* 0x00024000ff1b7b82 */ /* 0x000ea20000000800 */
[----:B---3--:R-:W-:-:S07]  /*5a90*/  @P2 IMAD R15, R13, R12, R18 ;  /* 0x0000000c0d0f2224 */ /* 0x008fce00078e0212 */
[----:B------:R-:W3:Y:S01]  /*5aa0*/  LDC.64 R12, c[0x0][0x8e8] ;  /* 0x00023a00ff0c7b82 */ /* 0x000ee20000000a00 */
[----:B-1----:R-:W-:-:S04]  /*5ab0*/  IMAD R6, R7, R4, RZ ;  /* 0x0000000407067224 */ /* 0x002fc800078e02ff */
[C---:B------:R-:W-:Y:S02]  /*5ac0*/  IMAD R7, R21.reuse, R5, R6 ;  /* 0x0000000515077224 */ /* 0x040fe400078e0206 */
[----:B------:R-:W-:Y:S01]  /*5ad0*/  IMAD.WIDE.U32 R4, R21, R4, R16 ;  /* 0x0000000415047225 */ /* 0x000fe200078e0010 */
[----:B------:R-:W1:Y:S03]  /*5ae0*/  LDC R6, c[0x0][0x8b0] ;  /* 0x00022c00ff067b82 */ /* 0x000e660000000800 */
[----:B------:R-:W-:-:S05]  /*5af0*/  IMAD.IADD R5, R5, 0x1, R7 ;  /* 0x0000000105057824 */ /* 0x000fca00078e0207 */
[----:B------:R-:W2:Y:S01]  /*5b00*/  LDC R25, c[0x0][0x8f0] ;  /* 0x00023c00ff197b82 */ /* 0x000ea20000000800 */
[-CC-:B----4-:R-:W-:Y:S02]  /*5b10*/  SHF.R.U64 R22, R4, R24.reuse, R5.reuse ;  /* 0x0000001804167219 */ /* 0x190fe40000001205 */
[----:B------:R-:W-:-:S05]  /*5b20*/  SHF.R.U32.HI R5, RZ, R24, R5 ;  /* 0x00000018ff057219 */ /* 0x000fca0000011605 */
[----:B------:R-:W4:Y:S01]  /*5b30*/  LDC R21, c[0x0][0x8e0] ;  /* 0x00023800ff157b82 */ /* 0x000f220000000800 */
[----:B---3--:R-:W-:-:S04]  /*5b40*/  ISETP.NE.U32.AND P0, PT, R12, RZ, PT ;  /* 0x000000ff0c00720c */ /* 0x008fc80003f05070 */
[----:B------:R-:W-:-:S03]  /*5b50*/  ISETP.NE.AND.EX P0, PT, R13, RZ, PT, P0 ;  /* 0x000000ff0d00720c */ /* 0x000fc60003f05300 */
[----:B------:R-:W3:Y:S01]  /*5b60*/  LDC R20, c[0x0][0x8b8] ;  /* 0x00022e00ff147b82 */ /* 0x000ee20000000800 */
[-CC-:B-1----:R-:W-:Y:S02]  /*5b70*/  SHF.R.U64 R23, R22, R6.reuse, R5.reuse ;  /* 0x0000000616177219 */ /* 0x182fe40000001205 */
[----:B------:R-:W-:-:S04]  /*5b80*/  SHF.R.U32.HI R4, RZ, R6, R5 ;  /* 0x00000006ff047219 */ /* 0x000fc80000011605 */
[-CC-:B--2---:R-:W-:Y:S01]  /*5b90*/  SHF.R.U64 R24, R23, R27.reuse, R4.reuse ;  /* 0x0000001b17187219 */ /* 0x184fe20000001204 */
[----:B------:R-:W1:Y:S01]  /*5ba0*/  LDC R18, c[0x0][0x8a8] ;  /* 0x00022a00ff127b82 */ /* 0x000e620000000800 */
[----:B------:R-:W-:-:S03]  /*5bb0*/  SHF.R.U32.HI R27, RZ, R27, R4 ;  /* 0x0000001bff1b7219 */ /* 0x000fc60000011604 */
[----:B------:R-:W-:Y:S02]  /*5bc0*/  IMAD.MOV.U32 R4, RZ, RZ, R24 ;  /* 0x000000ffff047224 */ /* 0x000fe400078e0018 */
[----:B------:R-:W-:Y:S01]  /*5bd0*/  IMAD.MOV.U32 R5, RZ, RZ, R27 ;  /* 0x000000ffff057224 */ /* 0x000fe200078e001b */
[----:B------:R-:W-:Y:S06]  /*5be0*/  @!P0 BRA `(.L_x_111) ;  /* 0x0000000000288947 */ /* 0x000fec0003800000 */
[----:B------:R-:W2:Y:S02]  /*5bf0*/  LDC R5, c[0x0][0x8f4] ;  /* 0x00023d00ff057b82 */ /* 0x000ea40000000800 */
[----:B--2---:R-:W-:-:S05]  /*5c00*/  IADD3 R5, P0, R24, R5, RZ ;  /* 0x0000000518057210 */ /* 0x004fca0007f1e0ff */
[----:B------:R-:W-:-:S04]  /*5c10*/  IMAD.X R27, RZ, RZ, R27, P0 ;  /* 0x000000ffff1b7224 */ /* 0x000fc800000e061b */
[----:B------:R-:W-:-:S04]  /*5c20*/  IMAD.WIDE.U32 R6, R27, R12, RZ ;  /* 0x0000000c1b067225 */ /* 0x000fc800078e00ff */
[----:B------:R-:W-:-:S04]  /*5c30*/  IMAD.WIDE.U32 R6, P0, R5, R13, R6 ;  /* 0x0000000d05067225 */ /* 0x000fc80007800006 */
[----:B------:R-:W-:-:S04]  /*5c40*/  IMAD.WIDE.U32 R4, R5, R12, RZ ;  /* 0x0000000c05047225 */ /* 0x000fc800078e00ff */
[----:B------:R-:W-:Y:S01]  /*5c50*/  IMAD.MOV.U32 R4, RZ, RZ, R7 ;  /* 0x000000ffff047224 */ /* 0x000fe200078e0007 */
[----:B------:R-:W-:Y:S01]  /*5c60*/  IADD3 RZ, P1, R5, R6, RZ ;  /* 0x0000000605ff7210 */ /* 0x000fe20007f3e0ff */
[----:B------:R-:W-:-:S04]  /*5c70*/  IMAD.X R5, RZ, RZ, RZ, P0 ;  /* 0x000000ffff057224 */ /* 0x000fc800000e06ff */
[----:B------:R-:W-:-:S08]  /*5c80*/  IMAD.WIDE.U32.X R4, R27, R13, R4, P1 ;  /* 0x0000000d1b047225 */ /* 0x000fd000008e0404 */
.L_x_111:
[----:B------:R-:W-:Y:S01]  /*5c90*/  SHF.R.U64 R4, R4, R25, R5 ;  /* 0x0000001904047219 */ /* 0x000fe20000001205 */
[----:B------:R-:W-:Y:S01]  /*5ca0*/  IMAD.MOV.U32 R12, RZ, RZ, R14 ;  /* 0x000000ffff0c7224 */ /* 0x000fe200078e000e */
[----:B------:R-:W-:Y:S02]  /*5cb0*/  LOP3.LUT R23, R23, R8, RZ, 0xc0, !PT ;  /* 0x0000000817177212 */ /* 0x000fe400078ec0ff */
[----:B------:R-:W-:Y:S01]  /*5cc0*/  LOP3.LUT R22, R22, R3, RZ, 0xc0, !PT ;  /* 0x0000000316167212 */ /* 0x000fe200078ec0ff */
[----:B------:R-:W-:Y:S02]  /*5cd0*/  IMAD.MOV R5, RZ, RZ, -R4 ;  /* 0x000000ffff057224 */ /* 0x000fe400078e0a04 */
[----:B------:R-:W-:Y:S02]  /*5ce0*/  IMAD R23, R4, UR13, R23 ;  /* 0x0000000d04177c24 */ /* 0x000fe4000f8e0217 */
[----:B----4-:R-:W-:Y:S02]  /*5cf0*/  IMAD R21, R5, R21, R24 ;  /* 0x0000001505157224 */ /* 0x010fe400078e0218 */
[----:B---3--:R-:W-:-:S02]  /*5d00*/  IMAD R20, R23, R20, R15 ;  /* 0x0000001417147224 */ /* 0x008fc400078e020f */
[----:B-1----:R-:W-:Y:S02]  /*5d10*/  IMAD R21, R21, R18, R22 ;  /* 0x0000001215157224 */ /* 0x002fe400078e0216 */
[----:B------:R-:W-:-:S03]  /*5d20*/  IMAD.MOV.U32 R4, RZ, RZ, 0x1 ;  /* 0x00000001ff047424 */ /* 0x000fc600078e00ff */
[----:B------:R-:W-:Y:S02]  /*5d30*/  SEL R13, R21, R20, !P2 ;  /* 0x00000014150d7207 */ /* 0x000fe40005000000 */
[----:B------:R-:W-:-:S07]  /*5d40*/  SEL R20, R20, R21, !P2 ;  /* 0x0000001514147207 */ /* 0x000fce0005000000 */
.L_x_109:
[----:B------:R-:W-:-:S13]  /*5d50*/  LOP3.LUT P0, RZ, R4, 0xff, RZ, 0xc0, !PT ;  /* 0x000000ff04ff7812 */ /* 0x000fda000780c0ff */
[----:B------:R-:W-:Y:S05]  /*5d60*/  @P0 BRA `(.L_x_112) ;  /* 0xfffffff000f00947 */ /* 0x000fea000383ffff */
.L_x_92:
[----:B------:R-:W-:-:S13]  /*5d70*/  ELECT P0, URZ, PT ;  /* 0x00000000003f782f */ /* 0x000fda0003800000 */
[----:B------:R-:W-:Y:S05]  /*5d80*/  @!P0 BRA `(.L_x_14) ;  /* 0x0000001400148947 */ /* 0x000fea0003800000 */
[----:B------:R-:W-:-:S04]  /*5d90*/  LOP3.LUT R19, R19, 0x2, RZ, 0xfc, !PT ;  /* 0x0000000213137812 */ /* 0x000fc800078efcff */
[----:B------:R-:W-:-:S13]  /*5da0*/  ISETP.NE.AND P1, PT, R19, 0x3, PT ;  /* 0x000000031300780c */ /* 0x000fda0003f25270 */
[----:B------:R-:W-:Y:S05]  /*5db0*/  @!P1 BRA `(.L_x_113) ;  /* 0x0000000000049947 */ /* 0x000fea0003800000 */
[----:B------:R-:W-:Y:S01]  /*5dc0*/  BPT.TRAP 0x1 ;  /* 0x000000040000795c */ /* 0x000fe20000300000 */
.L_x_113:
[----:B------:R-:W-:Y:S01]  /*5dd0*/  IMAD.U32 R7, RZ, RZ, UR44 ;  /* 0x0000002cff077e24 */ /* 0x000fe2000f8e00ff */
[----:B------:R-:W-:Y:S01]  /*5de0*/  MOV R2, 0x400 ;  /* 0x0000040000027802 */ /* 0x000fe20000000f00 */
[----:B---3--:R-:W-:-:S03]  /*5df0*/  IMAD.U32 R4, RZ, RZ, UR4 ;  /* 0x00000004ff047e24 */ /* 0x008fc6000f8e00ff */
[----:B------:R-:W-:Y:S02]  /*5e00*/  LEA R7, R7, R2, 0x18 ;  /* 0x0000000207077211 */ /* 0x000fe400078ec0ff */
[----:B------:R-:W-:-:S03]  /*5e10*/  SHF.L.U32 R2, R0, 0x1f, RZ ;  /* 0x0000001f00027819 */ /* 0x000fc600000006ff */
[----:B------:R-:W-:-:S04]  /*5e20*/  IMAD R3, R4, 0x8, R7 ;  /* 0x0000000804037824 */ /* 0x000fc800078e0207 */
[----:B------:R-:W1:Y:S02]  /*5e30*/  SYNCS.PHASECHK.TRANS64.TRYWAIT P0, [R3+URZ+0x98], R2 ;  /* 0x00009802030075a7 */ /* 0x000e64000800017f */
[----:B-1----:R-:W-:Y:S05]  /*5e40*/  @!P0 BRA `(.L_x_114) ;  /* 0x0000001400888947 */ /* 0x002fea0003800000 */
.L_x_145:
[----:B------:R-:W-:Y:S05]  /*5e50*/  @!P1 BRA `(.L_x_115) ;  /* 0x0000000000049947 */ /* 0x000fea0003800000 */
[----:B------:R-:W-:Y:S01]  /*5e60*/  BPT.TRAP 0x1 ;  /* 0x000000040000795c */ /* 0x000fe20000300000 */
.L_x_115:
[----:B------:R-:W-:-:S04]  /*5e70*/  UIADD3 UR5, UR4, 0x1, URZ ;  /* 0x0000000104057890 */ /* 0x000fc8000fffe03f */
[----:B------:R-:W-:Y:S02]  /*5e80*/  UISETP.NE.AND UP0, UPT, UR5, 0x3, UPT ;  /* 0x000000030500788c */ /* 0x000fe4000bf05270 */
[----:B-1----:R-:W-:Y:S02]  /*5e90*/  IMAD.U32 R2, RZ, RZ, UR5 ;  /* 0x00000005ff027e24 */ /* 0x002fe4000f8e00ff */
[----:B------:R-:W-:Y:S02]  /*5ea0*/  USEL UR5, URZ, 0x1, UP0 ;  /* 0x000000013f057887 */ /* 0x000fe40008000000 */
[----:B------:R-:W-:-:S04]  /*5eb0*/  PLOP3.LUT P0, PT, PT, PT, UP0, 0x80, 0x0 ;  /* 0x000000000000781c */ /* 0x000fc80003f0f008 */
[----:B------:R-:W-:Y:S02]  /*5ec0*/  SEL R2, R2, RZ, P0 ;  /* 0x000000ff02027207 */ /* 0x000fe40000000000 */
[----:B------:R-:W-:-:S03]  /*5ed0*/  LOP3.LUT R3, R0, UR5, RZ, 0x3c, !PT ;  /* 0x0000000500037c12 */ /* 0x000fc6000f8e3cff */
[----:B------:R-:W-:Y:S01]  /*5ee0*/  IMAD R5, R2, 0x8, R7 ;  /* 0x0000000802057824 */ /* 0x000fe200078e0207 */
[----:B------:R-:W-:-:S04]  /*5ef0*/  SHF.L.U32 R0, R3, 0x1f, RZ ;  /* 0x0000001f03007819 */ /* 0x000fc800000006ff */
[----:B------:R-:W1:Y:S02]  /*5f00*/  SYNCS.PHASECHK.TRANS64.TRYWAIT P0, [R5+URZ+0x98], R0 ;  /* 0x00009800050075a7 */ /* 0x000e64000800017f */
[----:B-1----:R-:W-:Y:S05]  /*5f10*/  @!P0 BRA `(.L_x_116) ;  /* 0x0000001400688947 */ /* 0x002fea0003800000 */
.L_x_146:
[----:B------:R-:W-:Y:S05]  /*5f20*/  @!P1 BRA `(.L_x_117) ;  /* 0x0000000000049947 */ /* 0x000fea0003800000 */
[----:B------:R-:W-:Y:S01]  /*5f30*/  BPT.TRAP 0x1 ;  /* 0x000000040000795c */ /* 0x000fe20000300000 */
.L_x_117:
[----:B-1----:R-:W-:-:S05]  /*5f40*/  VIADD R0, R2, 0x1 ;  /* 0x0000000102007836 */ /* 0x002fca0000000000 */
[----:B------:R-:W-:-:S04]  /*5f50*/  ISETP.NE.AND P0, PT, R0, 0x3, PT ;  /* 0x000000030000780c */ /* 0x000fc80003f05270 */
[----:B------:R-:W-:Y:S02]  /*5f60*/  SEL R2, RZ, 0x1, P0 ;  /* 0x00000001ff027807 */ /* 0x000fe40000000000 */
[----:B------:R-:W-:Y:S02]  /*5f70*/  SEL R0, R0, RZ, P0 ;  /* 0x000000ff00007207 */ /* 0x000fe40000000000 */
[----:B------:R-:W-:-:S03]  /*5f80*/  LOP3.LUT R2, R3, R2, RZ, 0x3c, !PT ;  /* 0x0000000203027212 */ /* 0x000fc600078e3cff */
[----:B------:R-:W-:Y:S01]  /*5f90*/  IMAD R3, R0, 0x8, R7 ;  /* 0x0000000800037824 */ /* 0x000fe200078e0207 */
[----:B------:R-:W-:-:S07]  /*5fa0*/  SHF.L.U32 R0, R2, 0x1f, RZ ;  /* 0x0000001f02007819 */ /* 0x000fce00000006ff */
.L_x_118:
[----:B-1----:R1:W3:Y:S02]  /*5fb0*/  SYNCS.PHASECHK.TRANS64.TRYWAIT P0, [R3+URZ+0x98], R0 ;  /* 0x00009800030075a7 */ /* 0x0022e4000800017f */
[----:B---3--:R-:W-:Y:S05]  /*5fc0*/  @!P0 NANOSLEEP.SYNCS 0x989680 ;  /* 0x009896800000895d */ /* 0x008fea0003900000 */
[----:B------:R-:W3:Y:S02]  /*5fd0*/  @!P0 SYNCS.PHASECHK.TRANS64 P0, [R3+URZ+0x98], R0 ;  /* 0x00009800030085a7 */ /* 0x000ee4000800007f */
[----:B---3--:R-:W-:Y:S05]  /*5fe0*/  @P0 BRA `(.L_x_14) ;  /* 0x00000010007c0947 */ /* 0x008fea0003800000 */
[----:B------:R-:W-:Y:S05]  /*5ff0*/  BRA `(.L_x_118) ;  /* 0xfffffffc00ec7947 */ /* 0x000fea000383ffff */
.L_x_87:
[----:B------:R-:W-:Y:S01]  /*6000*/  LOP3.LUT P0, RZ, R10, 0xff, RZ, 0xc0, !PT ;  /* 0x000000ff0aff7812 */ /* 0x000fe2000780c0ff */
[----:B------:R-:W-:Y:S02]  /*6010*/  IMAD.MOV.U32 R10, RZ, RZ, 0x1 ;  /* 0x00000001ff0a7424 */ /* 0x000fe400078e00ff */
[----:B------:R-:W-:-:S10]  /*6020*/  IMAD.MOV.U32 R9, RZ, RZ, RZ ;  /* 0x000000ffff097224 */ /* 0x000fd400078e00ff */
[----:B------:R-:W-:Y:S05]  /*6030*/  @!P0 BRA `(.L_x_119) ;  /* 0x0000000c00248947 */ /* 0x000fea0003800000 */
[----:B------:R-:W2:Y:S01]  /*6040*/  LDC R0, c[0x0][0x28c] ;  /* 0x0000a300ff007b82 */ /* 0x000ea20000000800 */
[----:B------:R-:W-:Y:S01]  /*6050*/  ULDC UR7, c[0x0][0x900] ;  /* 0x0002400000077ab9 */ /* 0x000fe20000000800 */
[----:B------:R-:W-:Y:S01]  /*6060*/  UMOV UR8, 0xffffffff ;  /* 0xffffffff00087882 */ /* 0x000fe20000000000 */
[----:B------:R-:W-:Y:S01]  /*6070*/  BSSY B0, `(.L_x_119) ;  /* 0x00000c5000007945 */ /* 0x000fe20003800000 */
[----:B-1----:R-:W-:Y:S01]  /*6080*/  USHF.L.U32 UR4, UR44, 0x5, URZ ;  /* 0x000000052c047899 */ /* 0x002fe2000800063f */
[----:B------:R-:W-:Y:S01]  /*6090*/  LOP3.LUT R11, R22, 0x2, RZ, 0xfc, !PT ;  /* 0x00000002160b7812 */ /* 0x000fe200078efcff */
[----:B------:R-:W-:Y:S01]  /*60a0*/  USHF.L.U32 UR5, UR44, 0xb, URZ ;  /* 0x0000000b2c057899 */ /* 0x000fe2000800063f */
[----:B------:R-:W-:Y:S01]  /*60b0*/  IMAD.MOV.U32 R10, RZ, RZ, 0x1 ;  /* 0x00000001ff0a7424 */ /* 0x000fe200078e00ff */
[----:B------:R-:W-:Y:S01]  /*60c0*/  USHF.L.U32 UR8, UR8, UR7, URZ ;  /* 0x0000000708087299 */ /* 0x000fe2000800063f */
[----:B------:R-:W-:Y:S01]  /*60d0*/  IMAD.MOV.U32 R9, RZ, RZ, RZ ;  /* 0x000000ffff097224 */ /* 0x000fe200078e00ff */
[----:B------:R-:W-:Y:S01]  /*60e0*/  ULDC UR6, c[0x0][0x8a8] ;  /* 0x00022a0000067ab9 */ /* 0x000fe20000000800 */
[----:B------:R-:W-:-:S02]  /*60f0*/  ULOP3.LUT UR4, UR4, 0x20, URZ, 0xc0, !UPT ;  /* 0x0000002004047892 */ /* 0x000fc4000f8ec03f */
[----:B------:R-:W-:Y:S02]  /*6100*/  ULOP3.LUT UR5, UR5, 0x800, URZ, 0xc0, !UPT ;  /* 0x0000080005057892 */ /* 0x000fe4000f8ec03f */
[----:B------:R-:W-:Y:S02]  /*6110*/  UIADD3 UR17, UR6, -0x1, URZ ;  /* 0xffffffff06117890 */ /* 0x000fe4000fffe03f */
[----:B------:R-:W-:Y:S02]  /*6120*/  USHF.L.U32 UR19, UR46, UR7, URZ ;  /* 0x000000072e137299 */ /* 0x000fe4000800063f */
[----:B------:R-:W-:Y:S01]  /*6130*/  ULOP3.LUT UR18, URZ, UR8, URZ, 0x33, !UPT ;  /* 0x000000083f127292 */ /* 0x000fe2000f8e333f */
[----:B------:R-:W-:Y:S01]  /*6140*/  ULDC.64 UR22, c[0x0][0x198] ;  /* 0x0000660000167ab9 */ /* 0x000fe20000000a00 */
[----:B--2---:R-:W-:-:S05]  /*6150*/  VIADD R0, R0, 0x3f ;  /* 0x0000003f00007836 */ /* 0x004fca0000000000 */
[----:B------:R-:W-:-:S04]  /*6160*/  SHF.R.S32.HI R3, RZ, 0x1f, R0 ;  /* 0x0000001fff037819 */ /* 0x000fc80000011400 */
[----:B------:R-:W-:Y:S01]  /*6170*/  LEA.HI R3, R3, R0, RZ, 0x6 ;  /* 0x0000000003037211 */ /* 0x000fe200078f30ff */
[----:B------:R-:W-:-:S03]  /*6180*/  IMAD.MOV.U32 R0, RZ, RZ, 0x1 ;  /* 0x00000001ff007424 */ /* 0x000fc600078e00ff */
[--C-:B------:R-:W-:Y:S02]  /*6190*/  SHF.R.S32.HI R8, RZ, 0x6, R3.reuse ;  /* 0x00000006ff087819 */ /* 0x100fe40000011403 */
[----:B------:R-:W-:-:S03]  /*61a0*/  PRMT R3, R0, 0x7610, R3 ;  /* 0x0000761000037816 */ /* 0x000fc60000000003 */
[----:B------:R-:W-:-:S07]  /*61b0*/  VIADD R0, R8, 0x1 ;  /* 0x0000000108007836 */ /* 0x000fce0000000000 */
.L_x_130:
[----:B------:R-:W-:-:S03]  /*61c0*/  UMOV UR6, 0xffffffff ;  /* 0xffffffff00067882 */ /* 0x000fc60000000000 */
[----:B------:R-:W-:Y:S05]  /*61d0*/  BRA.DIV UR6, `(.L_x_120) ;  /* 0x0000001206cc7947 */ /* 0x000fea000b800000 */
[----:B------:R-:W-:-:S13]  /*61e0*/  ELECT P6, URZ, PT ;  /* 0x00000000003f782f */ /* 0x000fda00038c0000 */
.L_x_149:
[----:B------:R-:W1:Y:S01]  /*61f0*/  LDC R4, c[0x0][0x28c] ;  /* 0x0000a300ff047b82 */ /* 0x000e620000000800 */
[----:B------:R-:W-:Y:S01]  /*6200*/  BSSY B1, `(.L_x_121) ;  /* 0x0000038000017945 */ /* 0x000fe20003800000 */
[----:B-1----:R-:W-:-:S13]  /*6210*/  ISETP.LT.OR P6, PT, R4, 0x1, !P6 ;  /* 0x000000010400780c */ /* 0x002fda00077c1670 */
[----:B------:R-:W-:Y:S05]  /*6220*/  @P6 BRA `(.L_x_122) ;  /* 0x0000000000d46947 */ /* 0x000fea0003800000 */
[----:B------:R-:W-:Y:S01]  /*6230*/  LEA R15, R13, UR4, 0x6 ;  /* 0x000000040d0f7c11 */ /* 0x000fe2000f8e30ff */
[----:B------:R-:W-:Y:S02]  /*6240*/  IMAD.SHL.U32 R20, R20, 0x80, RZ ;  /* 0x0000008014147824 */ /* 0x000fe400078e00ff */
[----:B------:R-:W-:Y:S02]  /*6250*/  IMAD.MOV.U32 R21, RZ, RZ, RZ ;  /* 0x000000ffff157224 */ /* 0x000fe400078e00ff */
[----:B------:R-:W-:Y:S02]  /*6260*/  IMAD.MOV.U32 R4, RZ, RZ, R0 ;  /* 0x000000ffff047224 */ /* 0x000fe400078e0000 */
[----:B------:R-:W-:Y:S02]  /*6270*/  IMAD.MOV.U32 R5, RZ, RZ, R10 ;  /* 0x000000ffff057224 */ /* 0x000fe400078e000a */
[----:B------:R-:W-:-:S07]  /*6280*/  IMAD.MOV.U32 R6, RZ, RZ, R9 ;  /* 0x000000ffff067224 */ /* 0x000fce00078e0009 */
.L_x_125:
[----:B------:R-:W1:Y:S01]  /*6290*/  S2R R14, SR_CgaCtaId ;  /* 0x00000000000e7919 */ /* 0x000e620000008800 */
[----:B------:R-:W-:Y:S02]  /*62a0*/  MOV R7, 0x400 ;  /* 0x0000040000077802 */ /* 0x000fe40000000f00 */
[----:B------:R-:W-:-:S13]  /*62b0*/  LOP3.LUT P1, RZ, R18, 0x7f, RZ, 0xc0, !PT ;  /* 0x0000007f12ff7812 */ /* 0x000fda000782c0ff */
[----:B------:R-:W2:Y:S01]  /*62c0*/  @!P1 LDC R13, c[0x0][0x500] ;  /* 0x00014000ff0d9b82 */ /* 0x000ea20000000800 */
[----:B-1----:R-:W-:Y:S02]  /*62d0*/  LEA R19, R14, R7, 0x18 ;  /* 0x000000070e137211 */ /* 0x002fe400078ec0ff */
[----:B------:R-:W-:-:S03]  /*62e0*/  SHF.L.U32 R7, R5, 0x1f, RZ ;  /* 0x0000001f05077819 */ /* 0x000fc600000006ff */
[----:B------:R-:W-:-:S04]  /*62f0*/  IMAD R14, R6, 0x8, R19 ;  /* 0x00000008060e7824 */ /* 0x000fc800078e0213 */
[----:B------:R-:W1:Y:S02]  /*6300*/  SYNCS.PHASECHK.TRANS64.TRYWAIT P0, [R14+URZ+0x40], R7 ;  /* 0x000040070e0075a7 */ /* 0x000e64000800017f */
[----:B-12---:R-:W-:Y:S05]  /*6310*/  @!P0 BRA `(.L_x_123) ;  /* 0x00000010009c8947 */ /* 0x006fea0003800000 */
.L_x_150:
[----:B-1----:R-:W-:Y:S01]  /*6320*/  PRMT R7, R11, 0x9910, RZ ;  /* 0x000099100b077816 */ /* 0x002fe200000000ff */
[----:B------:R1:W-:Y:S03]  /*6330*/  @!P1 SYNCS.ARRIVE.TRANS64 RZ, [R14+URZ], R13 ;  /* 0x0000000d0eff99a7 */ /* 0x0003e6000800003f */
[----:B------:R-:W-:-:S13]  /*6340*/  ISETP.NE.AND P0, PT, R7, 0x2, PT ;  /* 0x000000020700780c */ /* 0x000fda0003f05270 */
[----:B-1----:R-:W-:Y:S05]  /*6350*/  @P0 BRA `(.L_x_124) ;  /* 0x0000000000040947 */ /* 0x002fea0003800000 */
[----:B------:R-:W-:Y:S01]  /*6360*/  BPT.TRAP 0x1 ;  /* 0x000000040000795c */ /* 0x000fe20000300000 */
.L_x_124:
[C---:B------:R-:W-:Y:S01]  /*6370*/  LEA R7, R6.reuse, UR5, 0xc ;  /* 0x0000000506077c11 */ /* 0x040fe2000f8e60ff */
[--C-:B------:R-:W-:Y:S01]  /*6380*/  IMAD R13, R6, 0x4000, R19.reuse ;  /* 0x00004000060d7824 */ /* 0x100fe200078e0213 */
[----:B------:R-:W-:Y:S01]  /*6390*/  R2UR UR9, R14 ;  /* 0x000000000e0972ca */ /* 0x000fe200000e0000 */
[----:B------:R-:W-:Y:S01]  /*63a0*/  VIADD R4, R4, 0xffffffff ;  /* 0xffffffff04047836 */ /* 0x000fe20000000000 */
[----:B------:R-:W-:Y:S01]  /*63b0*/  UIADD3 UR6, UP0, UR22, 0xf0, URZ ;  /* 0x000000f016067890 */ /* 0x000fe2000ff1e03f */
[----:B------:R-:W-:Y:S01]  /*63c0*/  IMAD R7, R7, 0x2, R19 ;  /* 0x0000000207077824 */ /* 0x000fe200078e0213 */
[----:B------:R-:W-:Y:S01]  /*63d0*/  R2UR UR7, R13 ;  /* 0x000000000d0772ca */ /* 0x000fe200000e0000 */
[----:B------:R-:W-:Y:S01]  /*63e0*/  UIADD3 UR24, UP1, UR22, 0x1f0, URZ ;  /* 0x000001f016187890 */ /* 0x000fe2000ff3e03f */
[----:B------:R-:W-:Y:S01]  /*63f0*/  R2UR UR11, R20 ;  /* 0x00000000140b72ca */ /* 0x000fe200000e0000 */
[----:B------:R-:W-:Y:S01]  /*6400*/  VIADD R6, R6, 0x1 ;  /* 0x0000000106067836 */ /* 0x000fe20000000000 */
[----:B------:R-:W-:Y:S01]  /*6410*/  R2UR UR8, R7 ;  /* 0x00000000070872ca */ /* 0x000fe200000e0000 */
[----:B------:R-:W-:Y:S01]  /*6420*/  UIADD3.X UR25, URZ, UR23, URZ, UP1, !UPT ;  /* 0x000000173f197290 */ /* 0x000fe20008ffe43f */
[----:B------:R-:W-:Y:S01]  /*6430*/  R2UR UR10, R21 ;  /* 0x00000000150a72ca */ /* 0x000fe200000e0000 */
[----:B------:R-:W-:Y:S01]  /*6440*/  UMOV UR14, 0x0 ;  /* 0x00000000000e7882 */ /* 0x000fe20000000000 */
[----:B------:R-:W-:Y:S01]  /*6450*/  R2UR UR12, R12 ;  /* 0x000000000c0c72ca */ /* 0x000fe200000e0000 */
[----:B------:R-:W-:Y:S01]  /*6460*/  UMOV UR15, 0x10000000 ;  /* 0x10000000000f7882 */ /* 0x000fe20000000000 */
[----:B------:R-:W-:Y:S01]  /*6470*/  R2UR UR20, R15 ;  /* 0x000000000f1472ca */ /* 0x000fe200000e0000 */
[----:B------:R-:W-:Y:S01]  /*6480*/  UMOV UR21, 0x30000 ;  /* 0x0003000000157882 */ /* 0x000fe20000000000 */
[----:B------:R-:W-:Y:S01]  /*6490*/  ISETP.GT.AND P1, PT, R4, 0x1, PT ;  /* 0x000000010400780c */ /* 0x000fe20003f24270 */
[----:B------:R-:W-:Y:S01]  /*64a0*/  UIADD3 UR13, UR7, 0x6400, URZ ;  /* 0x00006400070d7890 */ /* 0x000fe2000fffe03f */
[----:B------:R-:W-:Y:S01]  /*64b0*/  ISETP.NE.AND P0, PT, R6, 0x8, PT ;  /* 0x000000080600780c */ /* 0x000fe20003f05270 */
[----:B------:R-:W-:Y:S01]  /*64c0*/  UIADD3.X UR7, URZ, UR23, URZ, UP0, !UPT ;  /* 0x000000173f077290 */ /* 0x000fe200087fe43f */
[----:B------:R-:W-:Y:S01]  /*64d0*/  VIADD R21, R21, 0x40 ;  /* 0x0000004015157836 */ /* 0x000fe20000000000 */
[----:B------:R-:W-:Y:S01]  /*64e0*/  UIADD3 UR16, UR8, 0x26400, URZ ;  /* 0x0002640008107890 */ /* 0x000fe2000fffe03f */
[----:B------:R-:W-:-:S02]  /*64f0*/  SEL R14, RZ, 0x1, P0 ;  /* 0x00000001ff0e7807 */ /* 0x000fc40000000000 */
[----:B------:R-:W-:Y:S01]  /*6500*/  UMOV UR8, UR13 ;  /* 0x0000000d00087c82 */ /* 0x000fe20008000000 */
[----:B------:R-:W-:Y:S02]  /*6510*/  SEL R6, R6, RZ, P0 ;  /* 0x000000ff06067207 */ /* 0x000fe40000000000 */
[----:B------:R-:W-:Y:S01]  /*6520*/  LOP3.LUT R5, R5, R14, RZ, 0x3c, !PT ;  /* 0x0000000e05057212 */ /* 0x000fe200078e3cff */
[----:B------:R1:W-:Y:S02]  /*6530*/  UTMALDG.3D [UR8], [UR6], desc[UR14] ;  /* 0x00000e08060075b4 */ /* 0x0003e40008011000 */
[----:B-1----:R-:W-:Y:S01]  /*6540*/  UMOV UR8, UR16 ;  /* 0x0000001000087c82 */ /* 0x002fe20008000000 */
[----:B------:R-:W-:Y:S02]  /*6550*/  UMOV UR11, UR20 ;  /* 0x00000014000b7c82 */ /* 0x000fe40008000000 */
[----:B------:R1:W-:Y:S02]  /*6560*/  UTMALDG.3D.MULTICAST [UR8], [UR24], UR21, desc[UR14] ;  /* 0x00000e08180073b4 */ /* 0x0003e40008011815 */
[----:B-1----:R-:W-:Y:S05]  /*6570*/  @P1 BRA `(.L_x_125) ;  /* 0xfffffffc00441947 */ /* 0x002fea000383ffff */
.L_x_122:
[----:B------:R-:W-:Y:S05]  /*6580*/  BSYNC B1 ;  /* 0x0000000000017941 */ /* 0x000fea0003800000 */
.L_x_121:
[----:B------:R-:W-:Y:S01]  /*6590*/  LOP3.LUT P1, RZ, R3, 0xff, RZ, 0xc0, !PT ;  /* 0x000000ff03ff7812 */ /* 0x000fe2000782c0ff */
[----:B------:R-:W-:Y:S01]  /*65a0*/  IMAD.IADD R9, R8, 0x1, R9 ;  /* 0x0000000108097824 */ /* 0x000fe200078e0209 */
[----:B------:R-:W-:Y:S01]  /*65b0*/  IADD3 R16, P2, R16, UR52, RZ ;  /* 0x0000003410107c10 */ /* 0x000fe2000ff5e0ff */
[----:B------:R-:W-:Y:S01]  /*65c0*/  ULDC.64 UR6, c[0x0][0x8f8] ;  /* 0x00023e0000067ab9 */ /* 0x000fe20000000a00 */
[----:B------:R-:W-:Y:S01]  /*65d0*/  BSSY B1, `(.L_x_126) ;  /* 0x000006c000017945 */ /* 0x000fe20003800000 */
[----:B------:R-:W-:Y:S01]  /*65e0*/  IMAD.MOV.U32 R20, RZ, RZ, -0x1 ;  /* 0xffffffffff147424 */ /* 0x000fe200078e00ff */
[----:B------:R-:W-:Y:S01]  /*65f0*/  SHF.R.U32.HI R3, RZ, 0x3, R9 ;  /* 0x00000003ff037819 */ /* 0x000fe20000011609 */
[----:B------:R-:W-:Y:S01]  /*6600*/  IMAD.MOV.U32 R13, RZ, RZ, -0x1 ;  /* 0xffffffffff0d7424 */ /* 0x000fe200078e00ff */
[----:B------:R-:W-:Y:S01]  /*6610*/  ISETP.GT.U32.AND P0, PT, R9, 0x7, PT ;  /* 0x000000070900780c */ /* 0x000fe20003f04070 */
[----:B------:R-:W-:Y:S01]  /*6620*/  IMAD.MOV.U32 R12, RZ, RZ, -0x1 ;  /* 0xffffffffff0c7424 */ /* 0x000fe200078e00ff */
[----:B------:R-:W-:-:S02]  /*6630*/  LOP3.LUT R3, R3, 0x1, RZ, 0xc0, !PT ;  /* 0x0000000103037812 */ /* 0x000fc400078ec0ff */
[----:B------:R-:W-:Y:S01]  /*6640*/  ISETP.LT.U32.AND P0, PT, R8, 0x8, P0 ;  /* 0x000000080800780c */ /* 0x000fe20000701070 */
[----:B------:R-:W1:Y:S01]  /*6650*/  @P1 S2R R5, SR_CgaCtaId ;  /* 0x0000000000051919 */ /* 0x000e620000008800 */
[----:B------:R-:W-:Y:S02]  /*6660*/  @P1 MOV R4, 0x400 ;  /* 0x0000040000041802 */ /* 0x000fe40000000f00 */
[----:B------:R-:W-:Y:S02]  /*6670*/  IADD3.X R17, R17, UR45, RZ, P2, !PT ;  /* 0x0000002d11117c10 */ /* 0x000fe400097fe4ff */
[----:B------:R-:W-:Y:S02]  /*6680*/  ISETP.GE.U32.AND P2, PT, R16, UR6, PT ;  /* 0x0000000610007c0c */ /* 0x000fe4000bf46070 */
[----:B------:R-:W-:Y:S02]  /*6690*/  LOP3.LUT R9, R9, 0x7, RZ, 0xc0, !PT ;  /* 0x0000000709097812 */ /* 0x000fe400078ec0ff */
[----:B-1----:R-:W-:-:S04]  /*66a0*/  @P1 LEA R4, R5, R4, 0x18 ;  /* 0x0000000405041211 */ /* 0x002fc800078ec0ff */
[----:B------:R1:W-:Y:S01]  /*66b0*/  @P1 SYNCS.ARRIVE.TRANS64.A1T0 RZ, [R4+URZ+0xb8], RZ ;  /* 0x0000b8ff04ff19a7 */ /* 0x0003e2000810003f */
[----:B------:R-:W-:Y:S02]  /*66c0*/  ISETP.NE.U32.AND P1, PT, R3, 0x1, PT ;  /* 0x000000010300780c */ /* 0x000fe40003f25070 */
[----:B------:R-:W-:Y:S02]  /*66d0*/  SEL R3, RZ, 0x1, !P0 ;  /* 0x00000001ff037807 */ /* 0x000fe40004000000 */
[----:B------:R-:W-:Y:S02]  /*66e0*/  ISETP.GE.U32.AND.EX P0, PT, R17, UR7, PT, P2 ;  /* 0x0000000711007c0c */ /* 0x000fe4000bf06120 */
[----:B------:R-:W-:-:S04]  /*66f0*/  ISETP.GT.U32.AND P1, PT, R8, 0x7, !P1 ;  /* 0x000000070800780c */ /* 0x000fc80004f24070 */
[----:B-1----:R-:W-:-:S04]  /*6700*/  SEL R4, RZ, 0x1, !P1 ;  /* 0x00000001ff047807 */ /* 0x002fc80004800000 */
[--C-:B------:R-:W-:Y:S02]  /*6710*/  LOP3.LUT R10, R4, R10, R3.reuse, 0x96, !PT ;  /* 0x0000000a040a7212 */ /* 0x100fe400078e9603 */
[----:B------:R-:W-:Y:S02]  /*6720*/  PRMT R4, RZ, 0x7610, R4 ;  /* 0x00007610ff047816 */ /* 0x000fe40000000004 */
[----:B------:R-:W-:Y:S01]  /*6730*/  PRMT R3, RZ, 0x7610, R3 ;  /* 0x00007610ff037816 */ /* 0x000fe20000000003 */
[----:B------:R-:W-:Y:S06]  /*6740*/  @P0 BRA `(.L_x_127) ;  /* 0x0000000400500947 */ /* 0x000fec0003800000 */
[----:B------:R-:W1:Y:S01]  /*6750*/  S2R R13, SR_CTAID.X ;  /* 0x00000000000d7919 */ /* 0x000e620000002500 */
[----:B------:R-:W-:Y:S01]  /*6760*/  ULDC.64 UR6, c[0x0][0x8d0] ;  /* 0x0002340000067ab9 */ /* 0x000fe20000000a00 */
[----:B------:R-:W2:Y:S01]  /*6770*/  LDC R20, c[0x0][0x144] ;  /* 0x00005100ff147b82 */ /* 0x000ea20000000800 */
[----:B------:R-:W-:Y:S01]  /*6780*/  ISETP.NE.U32.AND P0, PT, RZ, UR6, PT ;  /* 0x00000006ff007c0c */ /* 0x000fe2000bf05070 */
[----:B------:R-:W3:Y:S01]  /*6790*/  S2R R12, SR_CTAID.Y ;  /* 0x00000000000c7919 */ /* 0x000ee20000002600 */
[----:B------:R-:W-:Y:S01]  /*67a0*/  ULDC UR8, c[0x0][0x150] ;  /* 0x0000540000087ab9 */ /* 0x000fe20000000800 */
[----:B------:R-:W-:Y:S01]  /*67b0*/  ULDC UR9, c[0x0][0x8d8] ;  /* 0x0002360000097ab9 */ /* 0x000fe20000000800 */
[----:B------:R-:W-:Y:S01]  /*67c0*/  ISETP.NE.AND.EX P0, PT, RZ, UR7, PT, P0 ;  /* 0x00000007ff007c0c */ /* 0x000fe2000bf05300 */
[----:B------:R-:W-:Y:S01]  /*67d0*/  IMAD.MOV.U32 R4, RZ, RZ, R16 ;  /* 0x000000ffff047224 */ /* 0x000fe200078e0010 */
[----:B-1----:R-:W-:-:S05]  /*67e0*/  I2FP.F32.U32 R5, R13 ;  /* 0x0000000d00057245 */ /* 0x002fca0000201000 */
[----:B------:R-:W-:Y:S01]  /*67f0*/  FMUL R19, R5, UR8 ;  /* 0x0000000805137c20 */ /* 0x000fe20008400000 */
[----:B------:R-:W-:-:S05]  /*6800*/  IMAD.MOV.U32 R5, RZ, RZ, R17 ;  /* 0x000000ffff057224 */ /* 0x000fca00078e0011 */
[----:B---3--:R-:W-:Y:S05]  /*6810*/  @!P0 BRA `(.L_x_128) ;  /* 0x0000000000288947 */ /* 0x008fea0003800000 */
[----:B------:R-:W-:Y:S02]  /*6820*/  ULDC UR8, c[0x0][0x8dc] ;  /* 0x0002370000087ab9 */ /* 0x000fe40000000800 */
[----:B------:R-:W-:-:S05]  /*6830*/  IADD3 R5, P0, R16, UR8, RZ ;  /* 0x0000000810057c10 */ /* 0x000fca000ff1e0ff */
[----:B------:R-:W-:-:S04]  /*6840*/  IMAD.X R15, RZ, RZ, R17, P0 ;  /* 0x000000ffff0f7224 */ /* 0x000fc800000e0611 */
[----:B------:R-:W-:-:S04]  /*6850*/  IMAD.WIDE.U32 R6, R15, UR6, RZ ;  /* 0x000000060f067c25 */ /* 0x000fc8000f8e00ff */
[----:B------:R-:W-:-:S04]  /*6860*/  IMAD.WIDE.U32 R6, P0, R5, UR7, R6 ;  /* 0x0000000705067c25 */ /* 0x000fc8000f800006 */
[----:B------:R-:W-:-:S04]  /*6870*/  IMAD.WIDE.U32 R4, R5, UR6, RZ ;  /* 0x0000000605047c25 */ /* 0x000fc8000f8e00ff */
[----:B------:R-:W-:Y:S01]  /*6880*/  IMAD.MOV.U32 R4, RZ, RZ, R7 ;  /* 0x000000ffff047224 */ /* 0x000fe200078e0007 */
[----:B------:R-:W-:Y:S01]  /*6890*/  IADD3 RZ, P1, R5, R6, RZ ;  /* 0x0000000605ff7210 */ /* 0x000fe20007f3e0ff */
[----:B------:R-:W-:-:S04]  /*68a0*/  IMAD.X R5, RZ, RZ, RZ, P0 ;  /* 0x000000ffff057224 */ /* 0x000fc800000e06ff */
[----:B------:R-:W-:-:S08]  /*68b0*/  IMAD.WIDE.U32.X R4, R15, UR7, R4, P1 ;  /* 0x000000070f047c25 */ /* 0x000fd000088e0404 */
.L_x_128:
[--C-:B------:R-:W-:Y:S01]  /*68c0*/  SHF.R.U64 R14, R4, UR9, R5.reuse ;  /* 0x00000009040e7c19 */ /* 0x100fe20008001205 */
[----:B------:R-:W1:Y:S01]  /*68d0*/  F2I.U32.TRUNC.NTZ R19, R19 ;  /* 0x0000001300137305 */ /* 0x000e62000020f000 */
[----:B------:R-:W-:Y:S01]  /*68e0*/  SHF.R.U32.HI R4, RZ, UR9, R5 ;  /* 0x00000009ff047c19 */ /* 0x000fe20008011605 */
[----:B------:R-:W-:Y:S01]  /*68f0*/  ULDC.64 UR6, c[0x0][0x8c8] ;  /* 0x0002320000067ab9 */ /* 0x000fe20000000a00 */
[----:B------:R-:W-:Y:S01]  /*6900*/  IADD3 R7, P0, RZ, -R14, RZ ;  /* 0x8000000eff077210 */ /* 0x000fe20007f1e0ff */
[----:B------:R-:W-:Y:S01]  /*6910*/  ULDC.64 UR8, c[0x0][0x8e8] ;  /* 0x00023a0000087ab9 */ /* 0x000fe20000000a00 */
[----:B------:R-:W3:Y:S03]  /*6920*/  LDC R21, c[0x0][0x148] ;  /* 0x00005200ff157b82 */ /* 0x000ee60000000800 */
[----:B------:R-:W-:Y:S01]  /*6930*/  IMAD.X R4, RZ, RZ, ~R4, P0 ;  /* 0x000000ffff047224 */ /* 0x000fe200000e0e04 */
[----:B------:R-:W-:-:S03]  /*6940*/  ISETP.NE.U32.AND P0, PT, RZ, UR8, PT ;  /* 0x00000008ff007c0c */ /* 0x000fc6000bf05070 */
[----:B------:R-:W-:Y:S01]  /*6950*/  IMAD R6, R4, UR6, RZ ;  /* 0x0000000604067c24 */ /* 0x000fe2000f8e02ff */
[----:B------:R-:W-:Y:S01]  /*6960*/  ISETP.NE.AND.EX P0, PT, RZ, UR9, PT, P0 ;  /* 0x00000009ff007c0c */ /* 0x000fe2000bf05300 */
[----:B------:R-:W-:Y:S01]  /*6970*/  IMAD.WIDE.U32 R4, R7, UR6, R16 ;  /* 0x0000000607047c25 */ /* 0x000fe2000f8e0010 */
[----:B------:R-:W-:-:S03]  /*6980*/  ULDC UR6, c[0x0][0x8c0] ;  /* 0x0002300000067ab9 */ /* 0x000fc60000000800 */
[----:B------:R-:W-:Y:S01]  /*6990*/  IMAD R7, R7, UR7, R6 ;  /* 0x0000000707077c24 */ /* 0x000fe2000f8e0206 */
[----:B------:R-:W-:Y:S01]  /*69a0*/  ULDC UR7, c[0x0][0x154] ;  /* 0x0000550000077ab9 */ /* 0x000fe20000000800 */
[----:B-1----:R-:W-:Y:S02]  /*69b0*/  IMAD.MOV R6, RZ, RZ, -R19 ;  /* 0x000000ffff067224 */ /* 0x002fe400078e0a13 */
[----:B------:R-:W-:Y:S02]  /*69c0*/  IMAD.IADD R5, R5, 0x1, R7 ;  /* 0x0000000105057824 */ /* 0x000fe400078e0207 */
[----:B--2---:R-:W-:Y:S01]  /*69d0*/  IMAD R13, R20, R6, R13 ;  /* 0x00000006140d7224 */ /* 0x004fe200078e020d */
[----:B------:R-:W-:Y:S02]  /*69e0*/  I2FP.F32.U32 R6, R12 ;  /* 0x0000000c00067245 */ /* 0x000fe40000201000 */
[--C-:B------:R-:W-:Y:S02]  /*69f0*/  SHF.R.U64 R15, R4, UR6, R5.reuse ;  /* 0x00000006040f7c19 */ /* 0x100fe40008001205 */
[----:B------:R-:W-:Y:S01]  /*6a00*/  SHF.R.U32.HI R4, RZ, UR6, R5 ;  /* 0x00000006ff047c19 */ /* 0x000fe20008011605 */
[----:B------:R-:W-:Y:S01]  /*6a10*/  FMUL R6, R6, UR7 ;  /* 0x0000000706067c20 */ /* 0x000fe20008400000 */
[----:B------:R-:W-:-:S02]  /*6a20*/  ULDC UR6, c[0x0][0x8b0] ;  /* 0x00022c0000067ab9 */ /* 0x000fc40000000800 */
[--C-:B------:R-:W-:Y:S01]  /*6a30*/  SHF.R.U64 R20, R15, UR6, R4.reuse ;  /* 0x000000060f147c19 */ /* 0x100fe20008001204 */
[----:B------:R1:W2:Y:S01]  /*6a40*/  F2I.U32.TRUNC.NTZ R24, R6 ;  /* 0x0000000600187305 */ /* 0x0002a2000020f000 */
[----:B------:R-:W-:Y:S01]  /*6a50*/  SHF.R.U32.HI R5, RZ, UR6, R4 ;  /* 0x00000006ff057c19 */ /* 0x000fe20008011604 */
[----:B------:R-:W-:-:S03]  /*6a60*/  ULDC UR6, c[0x0][0x900] ;  /* 0x0002400000067ab9 */ /* 0x000fc60000000800 */
[--C-:B------:R-:W-:Y:S02]  /*6a70*/  SHF.R.U64 R19, R20, UR6, R5.reuse ;  /* 0x0000000614137c19 */ /* 0x100fe40008001205 */
[----:B------:R-:W-:-:S03]  /*6a80*/  SHF.R.U32.HI R23, RZ, UR6, R5 ;  /* 0x00000006ff177c19 */ /* 0x000fc60008011605 */
[----:B------:R-:W-:Y:S02]  /*6a90*/  IMAD.MOV.U32 R4, RZ, RZ, R19 ;  /* 0x000000ffff047224 */ /* 0x000fe400078e0013 */
[----:B------:R-:W-:Y:S01]  /*6aa0*/  IMAD.MOV.U32 R5, RZ, RZ, R23 ;  /* 0x000000ffff057224 */ /* 0x000fe200078e0017 */
[----:B-1----:R-:W-:Y:S06]  /*6ab0*/  @!P0 BRA `(.L_x_129) ;  /* 0x0000000000288947 */ /* 0x002fec0003800000 */
        /* <DEDUP_REMOVED lines=10> */
.L_x_129:
[----:B------:R-:W-:Y:S01]  /*6b60*/  ISETP.NE.AND P0, PT, R2, 0x1, PT ;  /* 0x000000010200780c */ /* 0x000fe20003f05270 */
[----:B------:R-:W-:Y:S01]  /*6b70*/  ULDC UR6, c[0x0][0x8f0] ;  /* 0x00023c0000067ab9 */ /* 0x000fe20000000800 */
[----:B------:R-:W-:Y:S01]  /*6b80*/  LOP3.LUT R20, R20, UR18, RZ, 0xc0, !PT ;  /* 0x0000001214147c12 */ /* 0x000fe2000f8ec0ff */
[----:B--2---:R-:W-:Y:S01]  /*6b90*/  IMAD.MOV R24, RZ, RZ, -R24 ;  /* 0x000000ffff187224 */ /* 0x004fe200078e0a18 */
[----:B------:R-:W-:Y:S01]  /*6ba0*/  SHF.R.U64 R5, R4, UR6, R5 ;  /* 0x0000000604057c19 */ /* 0x000fe20008001205 */
[----:B------:R-:W-:Y:S01]  /*6bb0*/  ULDC UR6, c[0x0][0x8e0] ;  /* 0x0002380000067ab9 */ /* 0x000fe20000000800 */
[----:B------:R-:W-:Y:S01]  /*6bc0*/  LOP3.LUT R6, R15, UR17, RZ, 0xc0, !PT ;  /* 0x000000110f067c12 */ /* 0x000fe2000f8ec0ff */
[----:B------:R-:W-:Y:S02]  /*6bd0*/  ULDC UR7, c[0x0][0x8b8] ;  /* 0x00022e0000077ab9 */ /* 0x000fe40000000800 */
[----:B------:R-:W-:Y:S02]  /*6be0*/  IMAD.MOV R4, RZ, RZ, -R5 ;  /* 0x000000ffff047224 */ /* 0x000fe400078e0a05 */
[----:B------:R-:W-:-:S02]  /*6bf0*/  IMAD R20, R5, UR19, R20 ;  /* 0x0000001305147c24 */ /* 0x000fc4000f8e0214 */
[----:B---3--:R-:W-:Y:S02]  /*6c00*/  @P0 IMAD R13, R21, R24, R12 ;  /* 0x00000018150d0224 */ /* 0x008fe400078e020c */
[----:B------:R-:W-:Y:S01]  /*6c10*/  IMAD R19, R4, UR6, R19 ;  /* 0x0000000604137c24 */ /* 0x000fe2000f8e0213 */
[----:B------:R-:W-:Y:S01]  /*6c20*/  ULDC UR6, c[0x0][0x8a8] ;  /* 0x00022a0000067ab9 */ /* 0x000fe20000000800 */
[----:B------:R-:W-:Y:S02]  /*6c30*/  IMAD R20, R20, UR7, R13 ;  /* 0x0000000714147c24 */ /* 0x000fe4000f8e020d */
[----:B------:R-:W-:Y:S02]  /*6c40*/  IMAD R19, R19, UR6, R6 ;  /* 0x0000000613137c24 */ /* 0x000fe4000f8e0206 */
[----:B------:R-:W-:Y:S02]  /*6c50*/  IMAD.MOV.U32 R4, RZ, RZ, 0x1 ;  /* 0x00000001ff047424 */ /* 0x000fe400078e00ff */
[----:B------:R-:W-:Y:S01]  /*6c60*/  IMAD.MOV.U32 R12, RZ, RZ, R14 ;  /* 0x000000ffff0c7224 */ /* 0x000fe200078e000e */
[----:B------:R-:W-:-:S02]  /*6c70*/  SEL R13, R19, R20, !P0 ;  /* 0x00000014130d7207 */ /* 0x000fc40004000000 */
[----:B------:R-:W-:-:S07]  /*6c80*/  SEL R20, R20, R19, !P0 ;  /* 0x0000001314147207 */ /* 0x000fce0004000000 */
.L_x_127:
[----:B------:R-:W-:Y:S05]  /*6c90*/  BSYNC B1 ;  /* 0x0000000000017941 */ /* 0x000fea0003800000 */
.L_x_126:
[----:B------:R-:W-:-:S13]  /*6ca0*/  LOP3.LUT P0, RZ, R4, 0xff, RZ, 0xc0, !PT ;  /* 0x000000ff04ff7812 */ /* 0x000fda000780c0ff */
[----:B------:R-:W-:Y:S05]  /*6cb0*/  @P0 BRA `(.L_x_130) ;  /* 0xfffffff400400947 */ /* 0x000fea000383ffff */
[----:B------:R-:W-:Y:S05]  /*6cc0*/  BSYNC B0 ;  /* 0x0000000000007941 */ /* 0x000fea0003800000 */
.L_x_119:
[----:B------:R-:W-:-:S03]  /*6cd0*/  UMOV UR6, 0xffffffff ;  /* 0xffffffff00067882 */ /* 0x000fc60000000000 */
[----:B------:R-:W-:Y:S05]  /*6ce0*/  BRA.DIV UR6, `(.L_x_131) ;  /* 0x0000000a063c7947 */ /* 0x000fea000b800000 */
[----:B------:R-:W-:-:S13]  /*6cf0*/  ELECT P6, URZ, PT ;  /* 0x00000000003f782f */ /* 0x000fda00038c0000 */
.L_x_153:
[----:B------:R-:W-:Y:S05]  /*6d00*/  @!P6 BRA `(.L_x_14) ;  /* 0x000000040034e947 */ /* 0x000fea0003800000 */
[----:B------:R-:W-:-:S04]  /*6d10*/  LOP3.LUT R22, R22, 0x2, RZ, 0xfc, !PT ;  /* 0x0000000216167812 */ /* 0x000fc800078efcff */
[----:B------:R-:W-:-:S13]  /*6d20*/  ISETP.NE.AND P0, PT, R22, 0x3, PT ;  /* 0x000000031600780c */ /* 0x000fda0003f05270 */
[----:B------:R-:W-:Y:S05]  /*6d30*/  @!P0 BRA `(.L_x_132) ;  /* 0x0000000000048947 */ /* 0x000fea0003800000 */
[----:B-1----:R-:W-:Y:S01]  /*6d40*/  BPT.TRAP 0x1 ;  /* 0x000000040000795c */ /* 0x002fe20000300000 */
.L_x_132:
[----:B------:R-:W2:Y:S01]  /*6d50*/  S2R R3, SR_CgaCtaId ;  /* 0x0000000000037919 */ /* 0x000ea20000008800 */
[----:B------:R-:W-:Y:S02]  /*6d60*/  MOV R0, 0x400 ;  /* 0x0000040000007802 */ /* 0x000fe40000000f00 */
[----:B------:R-:W-:Y:S02]  /*6d70*/  SHF.L.U32 R2, R10, 0x1f, RZ ;  /* 0x0000001f0a027819 */ /* 0x000fe400000006ff */
[----:B--2---:R-:W-:-:S05]  /*6d80*/  LEA R0, R3, R0, 0x18 ;  /* 0x0000000003007211 */ /* 0x004fca00078ec0ff */
[----:B------:R-:W-:-:S04]  /*6d90*/  VIADD R0, R0, 0x40 ;  /* 0x0000004000007836 */ /* 0x000fc80000000000 */
[C---:B------:R-:W-:Y:S02]  /*6da0*/  IMAD R5, R9.reuse, 0x8, R0 ;  /* 0x0000000809057824 */ /* 0x040fe400078e0200 */
[----:B------:R-:W-:Y:S02]  /*6db0*/  VIADD R9, R9, 0x1 ;  /* 0x0000000109097836 */ /* 0x000fe40000000000 */
[----:B------:R-:W2:Y:S03]  /*6dc0*/  SYNCS.PHASECHK.TRANS64.TRYWAIT P0, [R5+URZ], R2 ;  /* 0x00000002050075a7 */ /* 0x000ea6000800017f */
[----:B------:R-:W-:-:S04]  /*6dd0*/  ISETP.NE.AND P1, PT, R9, 0x8, PT ;  /* 0x000000080900780c */ /* 0x000fc80003f25270 */
[----:B------:R-:W-:Y:S02]  /*6de0*/  SEL R3, RZ, 0x1, P1 ;  /* 0x00000001ff037807 */ /* 0x000fe40000800000 */
[----:B------:R-:W-:Y:S02]  /*6df0*/  SEL R9, R9, RZ, P1 ;  /* 0x000000ff09097207 */ /* 0x000fe40000800000 */
[----:B------:R-:W-:-:S03]  /*6e00*/  LOP3.LUT R10, R10, R3, RZ, 0x3c, !PT ;  /* 0x000000030a0a7212 */ /* 0x000fc600078e3cff */
[----:B------:R-:W-:Y:S01]  /*6e10*/  IMAD R7, R9, 0x8, R0 ;  /* 0x0000000809077824 */ /* 0x000fe200078e0200 */
[----:B------:R-:W-:Y:S01]  /*6e20*/  SHF.L.U32 R4, R10, 0x1f, RZ ;  /* 0x0000001f0a047819 */ /* 0x000fe200000006ff */
[----:B--2---:R-:W-:Y:S06]  /*6e30*/  @!P0 BRA `(.L_x_133) ;  /* 0x0000000800088947 */ /* 0x004fec0003800000 */
.L_x_154:
[----:B------:R-:W3:Y:S01]  /*6e40*/  SYNCS.PHASECHK.TRANS64.TRYWAIT P0, [R7+URZ], R4 ;  /* 0x00000004070075a7 */ /* 0x000ee2000800017f */
[----:B--2---:R-:W-:-:S05]  /*6e50*/  VIADD R2, R9, 0x1 ;  /* 0x0000000109027836 */ /* 0x004fca0000000000 */
[----:B------:R-:W-:-:S04]  /*6e60*/  ISETP.NE.AND P1, PT, R2, 0x8, PT ;  /* 0x000000080200780c */ /* 0x000fc80003f25270 */
[----:B------:R-:W-:Y:S02]  /*6e70*/  SEL R3, RZ, 0x1, P1 ;  /* 0x00000001ff037807 */ /* 0x000fe40000800000 */
[----:B------:R-:W-:Y:S02]  /*6e80*/  SEL R9, R2, RZ, P1 ;  /* 0x000000ff02097207 */ /* 0x000fe40000800000 */
[----:B------:R-:W-:-:S03]  /*6e90*/  LOP3.LUT R10, R10, R3, RZ, 0x3c, !PT ;  /* 0x000000030a0a7212 */ /* 0x000fc600078e3cff */
[----:B------:R-:W-:Y:S01]  /*6ea0*/  IMAD R6, R9, 0x8, R0 ;  /* 0x0000000809067824 */ /* 0x000fe200078e0200 */
[----:B------:R-:W-:Y:S01]  /*6eb0*/  SHF.L.U32 R5, R10, 0x1f, RZ ;  /* 0x0000001f0a057819 */ /* 0x000fe200000006ff */
[----:B---3--:R-:W-:Y:S06]  /*6ec0*/  @!P0 BRA `(.L_x_134) ;  /* 0x0000000400f88947 */ /* 0x008fec0003800000 */
.L_x_155:
[----:B------:R-:W3:Y:S01]  /*6ed0*/  SYNCS.PHASECHK.TRANS64.TRYWAIT P0, [R6+URZ], R5 ;  /* 0x00000005060075a7 */ /* 0x000ee2000800017f */
[----:B------:R-:W-:-:S05]  /*6ee0*/  VIADD R2, R9, 0x1 ;  /* 0x0000000109027836 */ /* 0x000fca0000000000 */
[----:B------:R-:W-:-:S04]  /*6ef0*/  ISETP.NE.AND P1, PT, R2, 0x8, PT ;  /* 0x000000080200780c */ /* 0x000fc80003f25270 */
[----:B------:R-:W-:Y:S02]  /*6f00*/  SEL R3, RZ, 0x1, P1 ;  /* 0x00000001ff037807 */ /* 0x000fe40000800000 */
[----:B--2---:R-:W-:Y:S02]  /*6f10*/  SEL R7, R2, RZ, P1 ;  /* 0x000000ff02077207 */ /* 0x004fe40000800000 */
[----:B------:R-:W-:-:S03]  /*6f20*/  LOP3.LUT R10, R10, R3, RZ, 0x3c, !PT ;  /* 0x000000030a0a7212 */ /* 0x000fc600078e3cff */
[----:B------:R-:W-:Y:S01]  /*6f30*/  IMAD R9, R7, 0x8, R0 ;  /* 0x0000000807097824 */ /* 0x000fe200078e0200 */
[----:B------:R-:W-:Y:S01]  /*6f40*/  SHF.L.U32 R4, R10, 0x1f, RZ ;  /* 0x0000001f0a047819 */ /* 0x000fe200000006ff */
[----:B---3--:R-:W-:Y:S06]  /*6f50*/  @!P0 BRA `(.L_x_135) ;  /* 0x0000000400e88947 */ /* 0x008fec0003800000 */
.L_x_156:
[----:B------:R-:W3:Y:S01]  /*6f60*/  SYNCS.PHASECHK.TRANS64.TRYWAIT P0, [R9+URZ], R4 ;  /* 0x00000004090075a7 */ /* 0x000ee2000800017f */
[----:B------:R-:W-:-:S05]  /*6f70*/  VIADD R2, R7, 0x1 ;  /* 0x0000000107027836 */ /* 0x000fca0000000000 */
[----:B------:R-:W-:-:S04]  /*6f80*/  ISETP.NE.AND P1, PT, R2, 0x8, PT ;  /* 0x000000080200780c */ /* 0x000fc80003f25270 */
[----:B------:R-:W-:Y:S02]  /*6f90*/  SEL R3, RZ, 0x1, P1 ;  /* 0x00000001ff037807 */ /* 0x000fe40000800000 */
[----:B------:R-:W-:Y:S02]  /*6fa0*/  SEL R7, R2, RZ, P1 ;  /* 0x000000ff02077207 */ /* 0x000fe40000800000 */
[----:B------:R-:W-:-:S03]  /*6fb0*/  LOP3.LUT R10, R10, R3, RZ, 0x3c, !PT ;  /* 0x000000030a0a7212 */ /* 0x000fc600078e3cff */
[----:B--2---:R-:W-:Y:S01]  /*6fc0*/  IMAD R6, R7, 0x8, R0 ;  /* 0x0000000807067824 */ /* 0x004fe200078e0200 */
[----:B------:R-:W-:Y:S01]  /*6fd0*/  SHF.L.U32 R5, R10, 0x1f, RZ ;  /* 0x0000001f0a057819 */ /* 0x000fe200000006ff */
[----:B---3--:R-:W-:Y:S06]  /*6fe0*/  @!P0 BRA `(.L_x_136) ;  /* 0x0000000400d88947 */ /* 0x008fec0003800000 */
.L_x_157:
        /* <DEDUP_REMOVED lines=9> */
.L_x_158:
        /* <DEDUP_REMOVED lines=9> */
.L_x_159:
[----:B------:R-:W3:Y:S01]  /*7110*/  SYNCS.PHASECHK.TRANS64.TRYWAIT P0, [R6+URZ], R5 ;  /* 0x00000005060075a7 */ /* 0x000ee2000800017f */
[----:B------:R-:W-:-:S05]  /*7120*/  VIADD R2, R7, 0x1 ;  /* 0x0000000107027836 */ /* 0x000fca0000000000 */
[----:B------:R-:W-:-:S04]  /*7130*/  ISETP.NE.AND P1, PT, R2, 0x8, PT ;  /* 0x000000080200780c */ /* 0x000fc80003f25270 */
[----:B--2---:R-:W-:Y:S02]  /*7140*/  SEL R4, RZ, 0x1, P1 ;  /* 0x00000001ff047807 */ /* 0x004fe40000800000 */
[----:B------:R-:W-:Y:S02]  /*7150*/  SEL R3, R2, RZ, P1 ;  /* 0x000000ff02037207 */ /* 0x000fe40000800000 */
[----:B------:R-:W-:Y:S01]  /*7160*/  LOP3.LUT R4, R11, R4, RZ, 0x3c, !PT ;  /* 0x000000040b047212 */ /* 0x000fe200078e3cff */
[----:B---3--:R-:W-:Y:S06]  /*7170*/  @!P0 BRA `(.L_x_139) ;  /* 0x0000000400b08947 */ /* 0x008fec0003800000 */
.L_x_160:
[----:B------:R-:W-:Y:S01]  /*7180*/  IMAD R3, R3, 0x8, R0 ;  /* 0x0000000803037824 */ /* 0x000fe200078e0200 */
[----:B------:R-:W-:-:S07]  /*7190*/  SHF.L.U32 R0, R4, 0x1f, RZ ;  /* 0x0000001f04007819 */ /* 0x000fce00000006ff */
.L_x_140:
[----:B---3--:R3:W4:Y:S02]  /*71a0*/  SYNCS.PHASECHK.TRANS64.TRYWAIT P0, [R3+URZ], R0 ;  /* 0x00000000030075a7 */ /* 0x008724000800017f */
[----:B----4-:R-:W-:Y:S05]  /*71b0*/  @!P0 NANOSLEEP.SYNCS 0x989680 ;  /* 0x009896800000895d */ /* 0x010fea0003900000 */
[----:B------:R-:W4:Y:S02]  /*71c0*/  @!P0 SYNCS.PHASECHK.TRANS64 P0, [R3+URZ], R0 ;  /* 0x00000000030085a7 */ /* 0x000f24000800007f */
[----:B----4-:R-:W-:Y:S05]  /*71d0*/  @!P0 BRA `(.L_x_140) ;  /* 0xfffffffc00f08947 */ /* 0x010fea000383ffff */
.L_x_14:
[----:B-1----:R-:W-:Y:S05]  /*71e0*/  BSYNC B6 ;  /* 0x0000000000067941 */ /* 0x002fea0003800000 */
.L_x_12:
[----:B------:R-:W-:Y:S05]  /*71f0*/  EXIT ;  /* 0x000000000000794d */ /* 0x000fea0003800000 */
.L_x_27:
[----:B----4-:R4:W1:Y:S02]  /*7200*/  SYNCS.PHASECHK.TRANS64.TRYWAIT P1, [R3+URZ], R0 ;  /* 0x00000000030075a7 */ /* 0x010864000802017f */
[----:B-1----:R-:W-:Y:S05]  /*7210*/  @!P1 NANOSLEEP.SYNCS 0x989680 ;  /* 0x009896800000995d */ /* 0x002fea0003900000 */
[----:B------:R-:W1:Y:S02]  /*7220*/  @!P1 SYNCS.PHASECHK.TRANS64 P1, [R3+URZ], R0 ;  /* 0x00000000030095a7 */ /* 0x000e64000802007f */
[----:B-1----:R-:W-:Y:S05]  /*7230*/  @!P1 BRA `(.L_x_27) ;  /* 0xfffffffc00f09947 */ /* 0x002fea000383ffff */
[----:B------:R-:W-:Y:S05]  /*7240*/  BRA `(.L_x_26) ;  /* 0xffffffa800107947 */ /* 0x000fea000383ffff */
.L_x_32:
[----:B---3--:R-:W-:-:S04]  /*7250*/  IMAD.U32 R5, RZ, RZ, UR4 ;  /* 0x00000004ff057e24 */ /* 0x008fc8000f8e00ff */
[----:B------:R3:W4:Y:S03]  /*7260*/  SYNCS.PHASECHK.TRANS64.TRYWAIT P1, [R5+URZ], R4 ;  /* 0x00000004050075a7 */ /* 0x000726000802017f */
[----:B----4-:R-:W-:Y:S05]  /*7270*/  @!P1 NANOSLEEP.SYNCS 0x989680 ;  /* 0x009896800000995d */ /* 0x010fea0003900000 */
[----:B------:R-:W4:Y:S02]  /*7280*/  @!P1 SYNCS.PHASECHK.TRANS64 P1, [R5+URZ], R4 ;  /* 0x00000004050095a7 */ /* 0x000f24000802007f */
[----:B----4-:R-:W-:Y:S05]  /*7290*/  @!P1 BRA `(.L_x_32) ;  /* 0xfffffffc00ec9947 */ /* 0x010fea000383ffff */
[----:B------:R-:W-:Y:S05]  /*72a0*/  BRA `(.L_x_31) ;  /* 0xffffffa800e47947 */ /* 0x000fea000383ffff */
.L_x_55:
[----:B-1----:R1:W2:Y:S02]  /*72b0*/  SYNCS.PHASECHK.TRANS64.TRYWAIT P2, [R5+URZ+0x80], R12 ;  /* 0x0000800c050075a7 */ /* 0x0022a4000804017f */
[----:B--2---:R-:W-:Y:S05]  /*72c0*/  @!P2 NANOSLEEP.SYNCS 0x989680 ;  /* 0x009896800000a95d */ /* 0x004fea0003900000 */
[----:B------:R-:W2:Y:S02]  /*72d0*/  @!P2 SYNCS.PHASECHK.TRANS64 P2, [R5+URZ+0x80], R12 ;  /* 0x0000800c0500a5a7 */ /* 0x000ea4000804007f */
[----:B--2---:R-:W-:Y:S05]  /*72e0*/  @!P2 BRA `(.L_x_55) ;  /* 0xfffffffc00f0a947 */ /* 0x004fea000383ffff */
[----:B------:R-:W-:Y:S05]  /*72f0*/  BRA `(.L_x_141) ;  /* 0xffffffb800d87947 */ /* 0x000fea000383ffff */
.L_x_69:
[----:B-1----:R1:W2:Y:S02]  /*7300*/  SYNCS.PHASECHK.TRANS64.TRYWAIT P3, [R24+URZ+0x80], R23 ;  /* 0x00008017180075a7 */ /* 0x0022a4000806017f */
[----:B--2---:R-:W-:Y:S05]  /*7310*/  @!P3 NANOSLEEP.SYNCS 0x989680 ;  /* 0x009896800000b95d */ /* 0x004fea0003900000 */
[----:B------:R-:W2:Y:S02]  /*7320*/  @!P3 SYNCS.PHASECHK.TRANS64 P3, [R24+URZ+0x80], R23 ;  /* 0x000080171800b5a7 */ /* 0x000ea4000806007f */
[----:B--2---:R-:W-:Y:S05]  /*7330*/  @!P3 BRA `(.L_x_69) ;  /* 0xfffffffc00f0b947 */ /* 0x004fea000383ffff */
[----:B------:R-:W-:Y:S05]  /*7340*/  BRA `(.L_x_142) ;  /* 0xffffffc400987947 */ /* 0x000fea000383ffff */
.L_x_89:
[----:B-1----:R-:W-:-:S04]  /*7350*/  IMAD.U32 R3, RZ, RZ, UR4 ;  /* 0x00000004ff037e24 */ /* 0x002fc8000f8e00ff */
[----:B------:R1:W2:Y:S03]  /*7360*/  SYNCS.PHASECHK.TRANS64.TRYWAIT P0, [R3+URZ+0xb8], R0 ;  /* 0x0000b800030075a7 */ /* 0x0002a6000800017f */
[----:B--2---:R-:W-:Y:S05]  /*7370*/  @!P0 NANOSLEEP.SYNCS 0x989680 ;  /* 0x009896800000895d */ /* 0x004fea0003900000 */
[----:B------:R-:W2:Y:S02]  /*7380*/  @!P0 SYNCS.PHASECHK.TRANS64 P0, [R3+URZ+0xb8], R0 ;  /* 0x0000b800030085a7 */ /* 0x000ea4000800007f */
[----:B--2---:R-:W-:Y:S05]  /*7390*/  @!P0 BRA `(.L_x_89) ;  /* 0xfffffffc00ec8947 */ /* 0x004fea000383ffff */
[----:B------:R-:W-:Y:S05]  /*73a0*/  BRA `(.L_x_88) ;  /* 0xffffffd800f07947 */ /* 0x000fea000383ffff */
.L_x_98:
[----:B-1----:R-:W-:-:S04]  /*73b0*/  IMAD.U32 R5, RZ, RZ, UR5 ;  /* 0x00000005ff057e24 */ /* 0x002fc8000f8e00ff */
[----:B------:R1:W2:Y:S03]  /*73c0*/  SYNCS.PHASECHK.TRANS64.TRYWAIT P1, [R5+URZ+0x98], R4 ;  /* 0x00009804050075a7 */ /* 0x0002a6000802017f */
[----:B--2---:R-:W-:Y:S05]  /*73d0*/  @!P1 NANOSLEEP.SYNCS 0x989680 ;  /* 0x009896800000995d */ /* 0x004fea0003900000 */
[----:B------:R-:W2:Y:S02]  /*73e0*/  @!P1 SYNCS.PHASECHK.TRANS64 P1, [R5+URZ+0x98], R4 ;  /* 0x00009804050095a7 */ /* 0x000ea4000802007f */
[----:B--2---:R-:W-:Y:S05]  /*73f0*/  @!P1 BRA `(.L_x_98) ;  /* 0xfffffffc00ec9947 */ /* 0x004fea000383ffff */
[----:B------:R-:W-:Y:S05]  /*7400*/  BRA `(.L_x_143) ;  /* 0xffffffdc00e47947 */ /* 0x000fea000383ffff */
.L_x_104:
[----:B-1----:R-:W-:-:S04]  /*7410*/  IMAD.U32 R7, RZ, RZ, UR4 ;  /* 0x00000004ff077e24 */ /* 0x002fc8000f8e00ff */
[----:B------:R1:W3:Y:S03]  /*7420*/  SYNCS.PHASECHK.TRANS64.TRYWAIT P1, [R7+URZ+0x98], R0 ;  /* 0x00009800070075a7 */ /* 0x0002e6000802017f */
[----:B---3--:R-:W-:Y:S05]  /*7430*/  @!P1 NANOSLEEP.SYNCS 0x989680 ;  /* 0x009896800000995d */ /* 0x008fea0003900000 */
[----:B------:R-:W3:Y:S02]  /*7440*/  @!P1 SYNCS.PHASECHK.TRANS64 P1, [R7+URZ+0x98], R0 ;  /* 0x00009800070095a7 */ /* 0x000ee4000802007f */
[----:B---3--:R-:W-:Y:S05]  /*7450*/  @!P1 BRA `(.L_x_104) ;  /* 0xfffffffc00ec9947 */ /* 0x008fea000383ffff */
[----:B------:R-:W-:Y:S05]  /*7460*/  BRA `(.L_x_144) ;  /* 0xffffffe0004c7947 */ /* 0x000fea000383ffff */
.L_x_114:
[----:B-1----:R1:W3:Y:S02]  /*7470*/  SYNCS.PHASECHK.TRANS64.TRYWAIT P0, [R3+URZ+0x98], R2 ;  /* 0x00009802030075a7 */ /* 0x0022e4000800017f */
[----:B---3--:R-:W-:Y:S05]  /*7480*/  @!P0 NANOSLEEP.SYNCS 0x989680 ;  /* 0x009896800000895d */ /* 0x008fea0003900000 */
[----:B------:R-:W3:Y:S02]  /*7490*/  @!P0 SYNCS.PHASECHK.TRANS64 P0, [R3+URZ+0x98], R2 ;  /* 0x00009802030085a7 */ /* 0x000ee4000800007f */
[----:B---3--:R-:W-:Y:S05]  /*74a0*/  @!P0 BRA `(.L_x_114) ;  /* 0xfffffffc00f08947 */ /* 0x008fea000383ffff */
[----:B------:R-:W-:Y:S05]  /*74b0*/  BRA `(.L_x_145) ;  /* 0xffffffe800647947 */ /* 0x000fea000383ffff */
.L_x_116:
[----:B-1----:R1:W3:Y:S02]  /*74c0*/  SYNCS.PHASECHK.TRANS64.TRYWAIT P0, [R5+URZ+0x98], R0 ;  /* 0x00009800050075a7 */ /* 0x0022e4000800017f */
[----:B---3--:R-:W-:Y:S05]  /*74d0*/  @!P0 NANOSLEEP.SYNCS 0x989680 ;  /* 0x009896800000895d */ /* 0x008fea0003900000 */
[----:B------:R-:W3:Y:S02]  /*74e0*/  @!P0 SYNCS.PHASECHK.TRANS64 P0, [R5+URZ+0x98], R0 ;  /* 0x00009800050085a7 */ /* 0x000ee4000800007f */
[----:B---3--:R-:W-:Y:S05]  /*74f0*/  @!P0 BRA `(.L_x_116) ;  /* 0xfffffffc00f08947 */ /* 0x008fea000383ffff */
[----:B------:R-:W-:Y:S05]  /*7500*/  BRA `(.L_x_146) ;  /* 0xffffffe800847947 */ /* 0x000fea000383ffff */
.L_x_120:
[----:B------:R-:W-:Y:S01]  /*7510*/  BSSY B1, `(.L_x_147) ;  /* 0x0000006000017945 */ /* 0x000fe20003800000 */
[----:B------:R-:W-:-:S07]  /*7520*/  IMAD.MOV.U32 R15, RZ, RZ, -0x1 ;  /* 0xffffffffff0f7424 */ /* 0x000fce00078e00ff */
[----:B------:R-:W-:Y:S05]  /*7530*/  WARPSYNC.COLLECTIVE R15, `(.L_x_148) ;  /* 0x000000000f0c7348 */ /* 0x000fea0003c00000 */
[----:B------:R-:W-:Y:S02]  /*7540*/  ELECT P6, UR62, PT ;  /* 0x00000000003e782f */ /* 0x000fe400038c0000 */
[----:B------:R-:W-:Y:S01]  /*7550*/  MOV R14, UR62 ;  /* 0x0000003e000e7c02 */ /* 0x000fe20008000f00 */
[----:B------:R-:W-:Y:S10]  /*7560*/  ENDCOLLECTIVE ;  /* 0x000000000000791b */ /* 0x000ff40003800000 */
.L_x_148:
[----:B------:R-:W-:Y:S05]  /*7570*/  BSYNC B1 ;  /* 0x0000000000017941 */ /* 0x000fea0003800000 */
.L_x_147:
[----:B------:R-:W-:Y:S05]  /*7580*/  BRA `(.L_x_149) ;  /* 0xffffffec00187947 */ /* 0x000fea000383ffff */
.L_x_123:
[----:B-1----:R1:W2:Y:S02]  /*7590*/  SYNCS.PHASECHK.TRANS64.TRYWAIT P0, [R14+URZ+0x40], R7 ;  /* 0x000040070e0075a7 */ /* 0x0022a4000800017f */
[----:B--2---:R-:W-:Y:S05]  /*75a0*/  @!P0 NANOSLEEP.SYNCS 0x989680 ;  /* 0x009896800000895d */ /* 0x004fea0003900000 */
[----:B------:R-:W2:Y:S02]  /*75b0*/  @!P0 SYNCS.PHASECHK.TRANS64 P0, [R14+URZ+0x40], R7 ;  /* 0x000040070e0085a7 */ /* 0x000ea4000800007f */
[----:B--2---:R-:W-:Y:S05]  /*75c0*/  @!P0 BRA `(.L_x_123) ;  /* 0xfffffffc00f08947 */ /* 0x004fea000383ffff */
[----:B------:R-:W-:Y:S05]  /*75d0*/  BRA `(.L_x_150) ;  /* 0xffffffec00507947 */ /* 0x000fea000383ffff */
.L_x_131:
[----:B------:R-:W-:Y:S01]  /*75e0*/  BSSY B0, `(.L_x_151) ;  /* 0x0000006000007945 */ /* 0x000fe20003800000 */
[----:B------:R-:W-:-:S07]  /*75f0*/  IMAD.MOV.U32 R15, RZ, RZ, -0x1 ;  /* 0xffffffffff0f7424 */ /* 0x000fce00078e00ff */
[----:B-1----:R-:W-:Y:S05]  /*7600*/  WARPSYNC.COLLECTIVE R15, `(.L_x_152) ;  /* 0x000000000f0c7348 */ /* 0x002fea0003c00000 */
[----:B------:R-:W-:Y:S02]  /*7610*/  ELECT P6, UR62, PT ;  /* 0x00000000003e782f */ /* 0x000fe400038c0000 */
[----:B------:R-:W-:Y:S01]  /*7620*/  MOV R14, UR62 ;  /* 0x0000003e000e7c02 */ /* 0x000fe20008000f00 */
[----:B-1----:R-:W-:Y:S10]  /*7630*/  ENDCOLLECTIVE ;  /* 0x000000000000791b */ /* 0x002ff40003800000 */
.L_x_152:
[----:B------:R-:W-:Y:S05]  /*7640*/  BSYNC B0 ;  /* 0x0000000000007941 */ /* 0x000fea0003800000 */
.L_x_151:
[----:B------:R-:W-:Y:S05]  /*7650*/  BRA `(.L_x_153) ;  /* 0xfffffff400a87947 */ /* 0x000fea000383ffff */
.L_x_133:
[----:B--2---:R2:W3:Y:S02]  /*7660*/  SYNCS.PHASECHK.TRANS64.TRYWAIT P0, [R5+URZ], R2 ;  /* 0x00000002050075a7 */ /* 0x0044e4000800017f */
[----:B---3--:R-:W-:Y:S05]  /*7670*/  @!P0 NANOSLEEP.SYNCS 0x989680 ;  /* 0x009896800000895d */ /* 0x008fea0003900000 */
[----:B------:R-:W3:Y:S02]  /*7680*/  @!P0 SYNCS.PHASECHK.TRANS64 P0, [R5+URZ], R2 ;  /* 0x00000002050085a7 */ /* 0x000ee4000800007f */
[----:B---3--:R-:W-:Y:S05]  /*7690*/  @!P0 BRA `(.L_x_133) ;  /* 0xfffffffc00f08947 */ /* 0x008fea000383ffff */
[----:B------:R-:W-:Y:S05]  /*76a0*/  BRA `(.L_x_154) ;  /* 0xfffffff400e47947 */ /* 0x000fea000383ffff */
.L_x_134:
[----:B--2---:R2:W3:Y:S02]  /*76b0*/  SYNCS.PHASECHK.TRANS64.TRYWAIT P0, [R7+URZ], R4 ;  /* 0x00000004070075a7 */ /* 0x0044e4000800017f */
[----:B---3--:R-:W-:Y:S05]  /*76c0*/  @!P0 NANOSLEEP.SYNCS 0x989680 ;  /* 0x009896800000895d */ /* 0x008fea0003900000 */
[----:B------:R-:W3:Y:S02]  /*76d0*/  @!P0 SYNCS.PHASECHK.TRANS64 P0, [R7+URZ], R4 ;  /* 0x00000004070085a7 */ /* 0x000ee4000800007f */
[----:B---3--:R-:W-:Y:S05]  /*76e0*/  @!P0 BRA `(.L_x_134) ;  /* 0xfffffffc00f08947 */ /* 0x008fea000383ffff */
[----:B------:R-:W-:Y:S05]  /*76f0*/  BRA `(.L_x_155) ;  /* 0xfffffff400f47947 */ /* 0x000fea000383ffff */
.L_x_135:
[----:B--2---:R2:W3:Y:S02]  /*7700*/  SYNCS.PHASECHK.TRANS64.TRYWAIT P0, [R6+URZ], R5 ;  /* 0x00000005060075a7 */ /* 0x0044e4000800017f */
[----:B---3--:R-:W-:Y:S05]  /*7710*/  @!P0 NANOSLEEP.SYNCS 0x989680 ;  /* 0x009896800000895d */ /* 0x008fea0003900000 */
[----:B------:R-:W3:Y:S02]  /*7720*/  @!P0 SYNCS.PHASECHK.TRANS64 P0, [R6+URZ], R5 ;  /* 0x00000005060085a7 */ /* 0x000ee4000800007f */
[----:B---3--:R-:W-:Y:S05]  /*7730*/  @!P0 BRA `(.L_x_135) ;  /* 0xfffffffc00f08947 */ /* 0x008fea000383ffff */
[----:B------:R-:W-:Y:S05]  /*7740*/  BRA `(.L_x_156) ;  /* 0xfffffff800047947 */ /* 0x000fea000383ffff */
.L_x_136:
[----:B--2---:R2:W3:Y:S02]  /*7750*/  SYNCS.PHASECHK.TRANS64.TRYWAIT P0, [R9+URZ], R4 ;  /* 0x00000004090075a7 */ /* 0x0044e4000800017f */
[----:B---3--:R-:W-:Y:S05]  /*7760*/  @!P0 NANOSLEEP.SYNCS 0x989680 ;  /* 0x009896800000895d */ /* 0x008fea0003900000 */
[----:B------:R-:W3:Y:S02]  /*7770*/  @!P0 SYNCS.PHASECHK.TRANS64 P0, [R9+URZ], R4 ;  /* 0x00000004090085a7 */ /* 0x000ee4000800007f */
[----:B---3--:R-:W-:Y:S05]  /*7780*/  @!P0 BRA `(.L_x_136) ;  /* 0xfffffffc00f08947 */ /* 0x008fea000383ffff */
[----:B------:R-:W-:Y:S05]  /*7790*/  BRA `(.L_x_157) ;  /* 0xfffffff800147947 */ /* 0x000fea000383ffff */
.L_x_137:
[----:B--2---:R2:W3:Y:S02]  /*77a0*/  SYNCS.PHASECHK.TRANS64.TRYWAIT P0, [R6+URZ], R5 ;  /* 0x00000005060075a7 */ /* 0x0044e4000800017f */
[----:B---3--:R-:W-:Y:S05]  /*77b0*/  @!P0 NANOSLEEP.SYNCS 0x989680 ;  /* 0x009896800000895d */ /* 0x008fea0003900000 */
[----:B------:R-:W3:Y:S02]  /*77c0*/  @!P0 SYNCS.PHASECHK.TRANS64 P0, [R6+URZ], R5 ;  /* 0x00000005060085a7 */ /* 0x000ee4000800007f */
[----:B---3--:R-:W-:Y:S05]  /*77d0*/  @!P0 BRA `(.L_x_137) ;  /* 0xfffffffc00f08947 */ /* 0x008fea000383ffff */
[----:B------:R-:W-:Y:S05]  /*77e0*/  BRA `(.L_x_158) ;  /* 0xfffffff800247947 */ /* 0x000fea000383ffff */
.L_x_138:
[----:B--2---:R2:W3:Y:S02]  /*77f0*/  SYNCS.PHASECHK.TRANS64.TRYWAIT P0, [R9+URZ], R4 ;  /* 0x00000004090075a7 */ /* 0x0044e4000800017f */
[----:B---3--:R-:W-:Y:S05]  /*7800*/  @!P0 NANOSLEEP.SYNCS 0x989680 ;  /* 0x009896800000895d */ /* 0x008fea0003900000 */
[----:B------:R-:W3:Y:S02]  /*7810*/  @!P0 SYNCS.PHASECHK.TRANS64 P0, [R9+URZ], R4 ;  /* 0x00000004090085a7 */ /* 0x000ee4000800007f */
[----:B---3--:R-:W-:Y:S05]  /*7820*/  @!P0 BRA `(.L_x_138) ;  /* 0xfffffffc00f08947 */ /* 0x008fea000383ffff */
[----:B------:R-:W-:Y:S05]  /*7830*/  BRA `(.L_x_159) ;  /* 0xfffffff800347947 */ /* 0x000fea000383ffff */
.L_x_139:
[----:B--2---:R2:W3:Y:S02]  /*7840*/  SYNCS.PHASECHK.TRANS64.TRYWAIT P0, [R6+URZ], R5 ;  /* 0x00000005060075a7 */ /* 0x0044e4000800017f */
[----:B---3--:R-:W-:Y:S05]  /*7850*/  @!P0 NANOSLEEP.SYNCS 0x989680 ;  /* 0x009896800000895d */ /* 0x008fea0003900000 */
[----:B------:R-:W3:Y:S02]  /*7860*/  @!P0 SYNCS.PHASECHK.TRANS64 P0, [R6+URZ], R5 ;  /* 0x00000005060085a7 */ /* 0x000ee4000800007f */
[----:B---3--:R-:W-:Y:S05]  /*7870*/  @!P0 BRA `(.L_x_139) ;  /* 0xfffffffc00f08947 */ /* 0x008fea000383ffff */
[----:B------:R-:W-:Y:S05]  /*7880*/  BRA `(.L_x_160) ;  /* 0xfffffff8003c7947 */ /* 0x000fea000383ffff */
.L_x_161:
[----:B------:R-:W-:-:S00]  /*7890*/  BRA `(.L_x_161) ;  /* 0xfffffffc00fc7947 */ /* 0x000fc0000383ffff */
[----:B------:R-:W-:-:S00]  /*78a0*/  NOP ;  /* 0x0000000000007918 */ /* 0x000fc00000000000 */
        /* <DEDUP_REMOVED lines=13> */
.L_x_162:


//--------------------- .nv.global.init           --------------------------
	.section	.nv.global.init,"aw",@progbits
.nv.global.init:
	.type		$str$22,@object
	.size		$str$22,($str$26 - $str$22)
$str$22:
        /*0000*/ 	.byte	0x6b, 0x5f, 0x74, 0x69, 0x6c, 0x65, 0x5f, 0x63, 0x6f, 0x75, 0x6e, 0x74, 0x20, 0x3e, 0x3d, 0x20
        /*0010*/ 	.byte	0x31, 0x00
	.type		$str$26,@object
	.size		$str$26,($str$27 - $str$26)
$str$26:
        /*0012*/ 	.byte	0x28, 0x61, 0x64, 0x64, 0x72, 0x65, 0x73, 0x73, 0x20, 0x26, 0x20, 0x6d, 0x61, 0x73, 0x6b, 0x29
        /*0022*/ 	.byte	0x20, 0x3d, 0x3d, 0x20, 0x30, 0x00
	.type		$str$27,@object
	.size		$str$27,($str$23 - $str$27)
$str$27:
        /*0028*/ 	.byte	0x2f, 0x74, 0x6d, 0x70, 0x2f, 0x63, 0x75, 0x74, 0x6c, 0x61, 0x73, 0x73, 0x5f, 0x73, 0x77, 0x65
        /*0038*/ 	.byte	0x65, 0x70, 0x5f, 0x73, 0x72, 0x63, 0x2f, 0x69, 0x6e, 0x63, 0x6c, 0x75, 0x64, 0x65, 0x2f, 0x63
        /*0048*/ 	.byte	0x75, 0x74, 0x65, 0x2f, 0x70, 0x6f, 0x69, 0x6e, 0x74, 0x65, 0x72, 0x5f, 0x66, 0x6c, 0x61, 0x67
        /*0058*/ 	.byte	0x67, 0x65, 0x64, 0x2e, 0x68, 0x70, 0x70, 0x00
	.type		$str$23,@object
	.size		$str$23,(__unnamed_2 - $str$23)
$str$23:
        /*0060*/ 	.byte	0x2f, 0x74, 0x6d, 0x70, 0x2f, 0x63, 0x75, 0x74, 0x6c, 0x61, 0x73, 0x73, 0x5f, 0x73, 0x77, 0x65
        /*0070*/ 	.byte	0x65, 0x70, 0x5f, 0x73, 0x72, 0x63, 0x2f, 0x69, 0x6e, 0x63, 0x6c, 0x75, 0x64, 0x65, 0x2f, 0x63
        /*0080*/ 	.byte	0x75, 0x74, 0x6c, 0x61, 0x73, 0x73, 0x2f, 0x67, 0x65, 0x6d, 0x6d, 0x2f, 0x63, 0x6f, 0x6c, 0x6c
        /*0090*/ 	.byte	0x65, 0x63, 0x74, 0x69, 0x76, 0x65, 0x2f, 0x73, 0x6d, 0x39, 0x30, 0x5f, 0x6d, 0x6d, 0x61, 0x5f
        /*00a0*/ 	.byte	0x74, 0x6d, 0x61, 0x5f, 0x67, 0x6d, 0x6d, 0x61, 0x5f, 0x73, 0x73, 0x5f, 0x77, 0x61, 0x72, 0x70
        /*00b0*/ 	.byte	0x73, 0x70, 0x65, 0x63, 0x69, 0x61, 0x6c, 0x69, 0x7a, 0x65, 0x64, 0x2e, 0x68, 0x70, 0x70, 0x00
	.type		__unnamed_2,@object
	.size		__unnamed_2,(__unnamed_1 - __unnamed_2)
__unnamed_2:
        /*00c0*/ 	.byte	0x61, 0x75, 0x74, 0x6f, 0x20, 0x63, 0x75, 0x74, 0x65, 0x3a, 0x3a, 0x61, 0x73, 0x5f, 0x70, 0x6f
        /* <DEDUP_REMOVED lines=27> */
        /*0280*/ 	.byte	0x36, 0x3e, 0x3e, 0x3e, 0x3e, 0x3e, 0x5d, 0x00
	.type		__unnamed_1,@object
	.size		__unnamed_1,(.L_0 - __unnamed_1)
__unnamed_1:
        /* <DEDUP_REMOVED lines=181> */
        /*0dd8*/ 	.byte	0x5d, 0x00
.L_0:


//--------------------- .nv.shared._ZN7cutlass13device_kernelINS_4gemm6kernel13GemmUniversalIN4cute5tupleIJiiiiEEENS1_10collective13CollectiveMmaINS1_34MainloopSm90TmaGmmaWarpSpecializedILi8ENS5_IJNS4_1CILi2EEENSA_ILi1EEESC_EEENS1_35KernelTmaWarpSpecializedCooperativeEEENS5_IJNSA_ILi128EEENSA_ILi64EEESH_EEENS_6half_tENS5_IJlSC_lEEESJ_SK_NS4_8TiledMMAINS4_8MMA_AtomIJNS4_4SM904GMMA25MMA_64x64x16_F32F16F16_SSILNSO_5MajorE0ELSQ_0ELNSO_7ScaleInE1ELSR_1EEEEEENS4_6LayoutISD_NS5_IJSC_NSA_ILi0EEESV_EEEEENS5_IJNS4_10UnderscoreESY_SY_EEEEENS4_13SM90_TMA_LOADENS4_14ComposedLayoutINS4_7SwizzleILi3ELi4ELi3EEENS4_18smem_ptr_flag_bitsILi16EEENSU_INS5_IJNSA_ILi8EEESH_EEENS5_IJSH_SC_EEEEEEEvNS4_8identityENS4_23SM90_TMA_LOAD_MULTICASTES1B_vS1C_EENS_8epilogue10collective18CollectiveEpilogueINS1F_22Sm90TmaWarpSpecializedILi3ELi2ELi16ELb1ELb0EEEJSI_NS5_IJSG_NSA_ILi32EEEEEESJ_SK_SJ_SK_NS1F_6fusion15FusionCallbacksIS1J_NS1M_17LinCombPerRowBiasISJ_fSJ_SJ_fLi8ELNS_15FloatRoundStyleE2EEESI_S1L_JEEES11_NS12_INS13_ILi2ELi4ELi3EEES16_NSU_INS5_IJS17_S1K_EEENS5_IJS1K_SC_EEEEEEENS4_17SM75_U32x4_LDSM_NENS4_14SM90_TMA_STOREES1W_NS4_17SM90_U32x4_STSM_NENS4_9Copy_AtomIJS1Z_SJ_EEEvEEEvvEEEEvNT_6ParamsE --------------------------
	.section	.nv.shared._ZN7cutlass13device_kernelINS_4gemm6kernel13GemmUniversalIN4cute5tupleIJiiiiEEENS1_10collective13CollectiveMmaINS1_34MainloopSm90TmaGmmaWarpSpecializedILi8ENS5_IJNS4_1CILi2EEENSA_ILi1EEESC_EEENS1_35KernelTmaWarpSpecializedCooperativeEEENS5_IJNSA_ILi128EEENSA_ILi64EEESH_EEENS_6half_tENS5_IJlSC_lEEESJ_SK_NS4_8TiledMMAINS4_8MMA_AtomIJNS4_4SM904GMMA25MMA_64x64x16_F32F16F16_SSILNSO_5MajorE0ELSQ_0ELNSO_7ScaleInE1ELSR_1EEEEEENS4_6LayoutISD_NS5_IJSC_NSA_ILi0EEESV_EEEEENS5_IJNS4_10UnderscoreESY_SY_EEEEENS4_13SM90_TMA_LOADENS4_14ComposedLayoutINS4_7SwizzleILi3ELi4ELi3EEENS4_18smem_ptr_flag_bitsILi16EEENSU_INS5_IJNSA_ILi8EEESH_EEENS5_IJSH_SC_EEEEEEEvNS4_8identityENS4_23SM90_TMA_LOAD_MULTICASTES1B_vS1C_EENS_8epilogue10collective18CollectiveEpilogueINS1F_22Sm90TmaWarpSpecializedILi3ELi2ELi16ELb1ELb0EEEJSI_NS5_IJSG_NSA_ILi32EEEEEESJ_SK_SJ_SK_NS1F_6fusion15FusionCallbacksIS1J_NS1M_17LinCombPerRowBiasISJ_fSJ_SJ_fLi8ELNS_15FloatRoundStyleE2EEESI_S1L_JEEES11_NS12_INS13_ILi2ELi4ELi3EEES16_NSU_INS5_IJS17_S1K_EEENS5_IJS1K_SC_EEEEEEENS4_17SM75_U32x4_LDSM_NENS4_14SM90_TMA_STOREES1W_NS4_17SM90_U32x4_STSM_NENS4_9Copy_AtomIJS1Z_SJ_EEEvEEEvvEEEEvNT_6ParamsE,"aw",@nobits
	.sectionflags	@""
	.align	16
	.zero		1024


//--------------------- .nv.shared.reserved.0     --------------------------
	.section	.nv.shared.reserved.0,"aw",@nobits
	.weak		__nv_reservedSMEM_offset_0_alias
	.size		__nv_reservedSMEM_offset_0_alias, 0, 0
	.other		__nv_reservedSMEM_offset_0_alias,@"STO_CUDA_RESERVED_SHARED STV_DEFAULT"
__nv_reservedSMEM_offset_0_alias:
	.zero		0


//--------------------- .nv.global                --------------------------
	.section	.nv.global,"aw",@nobits
.nv.global:
	.type		_ZN39_INTERNAL_99d3382a_4_k_cu_8aee32ed_27974cute1_E,@object
	.size		_ZN39_INTERNAL_99d3382a_4_k_cu_8aee32ed_27974cute1_E,(_ZN39_INTERNAL_99d3382a_4_k_cu_8aee32ed_27974cuda3std3__45__cpo6cbeginE - _ZN39_INTERNAL_99d3382a_4_k_cu_8aee32ed_27974cute1_E)
_ZN39_INTERNAL_99d3382a_4_k_cu_8aee32ed_27974cute1_E:
	.zero		1
	.type		_ZN39_INTERNAL_99d3382a_4_k_cu_8aee32ed_27974cuda3std3__45__cpo6cbeginE,@object
	.size		_ZN39_INTERNAL_99d3382a_4_k_cu_8aee32ed_27974cuda3std3__45__cpo6cbeginE,(_ZN39_INTERNAL_99d3382a_4_k_cu_8aee32ed_27974cuda3std3__48in_placeE - _ZN39_INTERNAL_99d3382a_4_k_cu_8aee32ed_27974cuda3std3__45__cpo6cbeginE)
_ZN39_INTERNAL_99d3382a_4_k_cu_8aee32ed_27974cuda3std3__45__cpo6cbeginE:
	.zero		1
	.type		_ZN39_INTERNAL_99d3382a_4_k_cu_8aee32ed_27974cuda3std3__48in_placeE,@object
	.size		_ZN39_INTERNAL_99d3382a_4_k_cu_8aee32ed_27974cuda3std3__48in_placeE,(_ZN39_INTERNAL_99d3382a_4_k_cu_8aee32ed_27974cuda3std6ranges3__45__cpo9iter_moveE - _ZN39_INTERNAL_99d3382a_4_k_cu_8aee32ed_27974cuda3std3__48in_placeE)
_ZN39_INTERNAL_99d3382a_4_k_cu_8aee32ed_27974cuda3std3__48in_placeE:
	.zero		1
	.type		_ZN39_INTERNAL_99d3382a_4_k_cu_8aee32ed_27974cuda3std6ranges3__45__cpo9iter_moveE,@object
	.size		_ZN39_INTERNAL_99d3382a_4_k_cu_8aee32ed_27974cuda3std6ranges3__45__cpo9iter_moveE,(_ZN39_INTERNAL_99d3382a_4_k_cu_8aee32ed_27974cuda3std3__45__cpo5beginE - _ZN39_INTERNAL_99d3382a_4_k_cu_8aee32ed_27974cuda3std6ranges3__45__cpo9iter_moveE)
_ZN39_INTERNAL_99d3382a_4_k_cu_8aee32ed_27974cuda3std6ranges3__45__cpo9iter_moveE:
	.zero		1
	.type		_ZN39_INTERNAL_99d3382a_4_k_cu_8aee32ed_27974cuda3std3__45__cpo5beginE,@object
	.size		_ZN39_INTERNAL_99d3382a_4_k_cu_8aee32ed_27974cuda3std3__45__cpo5beginE,(_ZN39_INTERNAL_99d3382a_4_k_cu_8aee32ed_27974cuda3std3__441_GLOBAL__N__99d3382a_4_k_cu_8aee32ed_27976ignoreE - _ZN39_INTERNAL_99d3382a_4_k_cu_8aee32ed_27974cuda3std3__45__cpo5beginE)
_ZN39_INTERNAL_99d3382a_4_k_cu_8aee32ed_27974cuda3std3__45__cpo5beginE:
	.zero		1
	.type		_ZN39_INTERNAL_99d3382a_4_k_cu_8aee32ed_27974cuda3std3__441_GLOBAL__N__99d3382a_4_k_cu_8aee32ed_27976ignoreE,@object
	.size		_ZN39_INTERNAL_99d3382a_4_k_cu_8aee32ed_27974cuda3std3__441_GLOBAL__N__99d3382a_4_k_cu_8aee32ed_27976ignoreE,(_ZN39_INTERNAL_99d3382a_4_k_cu_8aee32ed_27974cute7productE - _ZN39_INTERNAL_99d3382a_4_k_cu_8aee32ed_27974cuda3std3__441_GLOBAL__N__99d3382a_4_k_cu_8aee32ed_27976ignoreE)
_ZN39_INTERNAL_99d3382a_4_k_cu_8aee32ed_27974cuda3std3__441_GLOBAL__N__99d3382a_4_k_cu_8aee32ed_27976ignoreE:
	.zero		1
	.type		_ZN39_INTERNAL_99d3382a_4_k_cu_8aee32ed_27974cute7productE,@object
	.size		_ZN39_INTERNAL_99d3382a_4_k_cu_8aee32ed_27974cute7productE,(_ZN39_INTERNAL_99d3382a_4_k_cu_8aee32ed_27974cuda3std3__45__cpo3endE - _ZN39_INTERNAL_99d3382a_4_k_cu_8aee32ed_27974cute7productE)
_ZN39_INTERNAL_99d3382a_4_k_cu_8aee32ed_27974cute7productE:
	.zero		1
	.type		_ZN39_INTERNAL_99d3382a_4_k_cu_8aee32ed_27974cuda3std3__45__cpo3endE,@object
	.size		_ZN39_INTERNAL_99d3382a_4_k_cu_8aee32ed_27974cuda3std3__45__cpo3endE,(_ZN39_INTERNAL_99d3382a_4_k_cu_8aee32ed_27974cuda3std3__419piecewise_constructE - _ZN39_INTERNAL_99d3382a_4_k_cu_8aee32ed_27974cuda3std3__45__cpo3endE)
_ZN39_INTERNAL_99d3382a_4_k_cu_8aee32ed_27974cuda3std3__45__cpo3endE:
	.zero		1
	.type		_ZN39_INTERNAL_99d3382a_4_k_cu_8aee32ed_27974cuda3std3__419piecewise_constructE,@object
	.size		_ZN39_INTERNAL_99d3382a_4_k_cu_8aee32ed_27974cuda3std3__419piecewise_constructE,(_ZN39_INTERNAL_99d3382a_4_k_cu_8aee32ed_27974cuda3std3__45__cpo4cendE - _ZN39_INTERNAL_99d3382a_4_k_cu_8aee32ed_27974cuda3std3__419piecewise_constructE)
_ZN39_INTERNAL_99d3382a_4_k_cu_8aee32ed_27974cuda3std3__419piecewise_constructE:
	.zero		1
	.type		_ZN39_INTERNAL_99d3382a_4_k_cu_8aee32ed_27974cuda3std3__45__cpo4cendE,@object
	.size		_ZN39_INTERNAL_99d3382a_4_k_cu_8aee32ed_27974cuda3std3__45__cpo4cendE,(_ZN39_INTERNAL_99d3382a_4_k_cu_8aee32ed_27974cuda3std6ranges3__45__cpo4swapE - _ZN39_INTERNAL_99d3382a_4_k_cu_8aee32ed_27974cuda3std3__45__cpo4cendE)
_ZN39_INTERNAL_99d3382a_4_k_cu_8aee32ed_27974cuda3std3__45__cpo4cendE:
	.zero		1
	.type		_ZN39_INTERNAL_99d3382a_4_k_cu_8aee32ed_27974cuda3std6ranges3__45__cpo4swapE,@object
	.size		_ZN39_INTERNAL_99d3382a_4_k_cu_8aee32ed_27974cuda3std6ranges3__45__cpo4swapE,(.L_9 - _ZN39_INTERNAL_99d3382a_4_k_cu_8aee32ed_27974cuda3std6ranges3__45__cpo4swapE)
_ZN39_INTERNAL_99d3382a_4_k_cu_8aee32ed_27974cuda3std6ranges3__45__cpo4swapE:
	.zero		1
.L_9:


//--------------------- .nv.constant0._ZN7cutlass13device_kernelINS_4gemm6kernel13GemmUniversalIN4cute5tupleIJiiiiEEENS1_10collective13CollectiveMmaINS1_34MainloopSm90TmaGmmaWarpSpecializedILi8ENS5_IJNS4_1CILi2EEENSA_ILi1EEESC_EEENS1_35KernelTmaWarpSpecializedCooperativeEEENS5_IJNSA_ILi128EEENSA_ILi64EEESH_EEENS_6half_tENS5_IJlSC_lEEESJ_SK_NS4_8TiledMMAINS4_8MMA_AtomIJNS4_4SM904GMMA25MMA_64x64x16_F32F16F16_SSILNSO_5MajorE0ELSQ_0ELNSO_7ScaleInE1ELSR_1EEEEEENS4_6LayoutISD_NS5_IJSC_NSA_ILi0EEESV_EEEEENS5_IJNS4_10UnderscoreESY_SY_EEEEENS4_13SM90_TMA_LOADENS4_14ComposedLayoutINS4_7SwizzleILi3ELi4ELi3EEENS4_18smem_ptr_flag_bitsILi16EEENSU_INS5_IJNSA_ILi8EEESH_EEENS5_IJSH_SC_EEEEEEEvNS4_8identityENS4_23SM90_TMA_LOAD_MULTICASTES1B_vS1C_EENS_8epilogue10collective18CollectiveEpilogueINS1F_22Sm90TmaWarpSpecializedILi3ELi2ELi16ELb1ELb0EEEJSI_NS5_IJSG_NSA_ILi32EEEEEESJ_SK_SJ_SK_NS1F_6fusion15FusionCallbacksIS1J_NS1M_17LinCombPerRowBiasISJ_fSJ_SJ_fLi8ELNS_15FloatRoundStyleE2EEESI_S1L_JEEES11_NS12_INS13_ILi2ELi4ELi3EEES16_NSU_INS5_IJS17_S1K_EEENS5_IJS1K_SC_EEEEEEENS4_17SM75_U32x4_LDSM_NENS4_14SM90_TMA_STOREES1W_NS4_17SM90_U32x4_STSM_NENS4_9Copy_AtomIJS1Z_SJ_EEEvEEEvvEEEEvNT_6ParamsE --------------------------
	.section	.nv.constant0._ZN7cutlass13device_kernelINS_4gemm6kernel13GemmUniversalIN4cute5tupleIJiiiiEEENS1_10collective13CollectiveMmaINS1_34MainloopSm90TmaGmmaWarpSpecializedILi8ENS5_IJNS4_1CILi2EEENSA_ILi1EEESC_EEENS1_35KernelTmaWarpSpecializedCooperativeEEENS5_IJNSA_ILi128EEENSA_ILi64EEESH_EEENS_6half_tENS5_IJlSC_lEEESJ_SK_NS4_8TiledMMAINS4_8MMA_AtomIJNS4_4SM904GMMA25MMA_64x64x16_F32F16F16_SSILNSO_5MajorE0ELSQ_0ELNSO_7ScaleInE1ELSR_1EEEEEENS4_6LayoutISD_NS5_IJSC_NSA_ILi0EEESV_EEEEENS5_IJNS4_10UnderscoreESY_SY_EEEEENS4_13SM90_TMA_LOADENS4_14ComposedLayoutINS4_7SwizzleILi3ELi4ELi3EEENS4_18smem_ptr_flag_bitsILi16EEENSU_INS5_IJNSA_ILi8EEESH_EEENS5_IJSH_SC_EEEEEEEvNS4_8identityENS4_23SM90_TMA_LOAD_MULTICASTES1B_vS1C_EENS_8epilogue10collective18CollectiveEpilogueINS1F_22Sm90TmaWarpSpecializedILi3ELi2ELi16ELb1ELb0EEEJSI_NS5_IJSG_NSA_ILi32EEEEEESJ_SK_SJ_SK_NS1F_6fusion15FusionCallbacksIS1J_NS1M_17LinCombPerRowBiasISJ_fSJ_SJ_fLi8ELNS_15FloatRoundStyleE2EEESI_S1L_JEEES11_NS12_INS13_ILi2ELi4ELi3EEES16_NSU_INS5_IJS17_S1K_EEENS5_IJS1K_SC_EEEEEEENS4_17SM75_U32x4_LDSM_NENS4_14SM90_TMA_STOREES1W_NS4_17SM90_U32x4_STSM_NENS4_9Copy_AtomIJS1Z_SJ_EEEvEEEvvEEEEvNT_6ParamsE,"a",@progbits
	.sectionflags	@""
	.align	4
.nv.constant0._ZN7cutlass13device_kernelINS_4gemm6kernel13GemmUniversalIN4cute5tupleIJiiiiEEENS1_10collective13CollectiveMmaINS1_34MainloopSm90TmaGmmaWarpSpecializedILi8ENS5_IJNS4_1CILi2EEENSA_ILi1EEESC_EEENS1_35KernelTmaWarpSpecializedCooperativeEEENS5_IJNSA_ILi128EEENSA_ILi64EEESH_EEENS_6half_tENS5_IJlSC_lEEESJ_SK_NS4_8TiledMMAINS4_8MMA_AtomIJNS4_4SM904GMMA25MMA_64x64x16_F32F16F16_SSILNSO_5MajorE0ELSQ_0ELNSO_7ScaleInE1ELSR_1EEEEEENS4_6LayoutISD_NS5_IJSC_NSA_ILi0EEESV_EEEEENS5_IJNS4_10UnderscoreESY_SY_EEEEENS4_13SM90_TMA_LOADENS4_14ComposedLayoutINS4_7SwizzleILi3ELi4ELi3EEENS4_18smem_ptr_flag_bitsILi16EEENSU_INS5_IJNSA_ILi8EEESH_EEENS5_IJSH_SC_EEEEEEEvNS4_8identityENS4_23SM90_TMA_LOAD_MULTICASTES1B_vS1C_EENS_8epilogue10collective18CollectiveEpilogueINS1F_22Sm90TmaWarpSpecializedILi3ELi2ELi16ELb1ELb0EEEJSI_NS5_IJSG_NSA_ILi32EEEEEESJ_SK_SJ_SK_NS1F_6fusion15FusionCallbacksIS1J_NS1M_17LinCombPerRowBiasISJ_fSJ_SJ_fLi8ELNS_15FloatRoundStyleE2EEESI_S1L_JEEES11_NS12_INS13_ILi2ELi4ELi3EEES16_NSU_INS5_IJS17_S1K_EEENS5_IJS1K_SC_EEEEEEENS4_17SM75_U32x4_LDSM_NENS4_14SM90_TMA_STOREES1W_NS4_17SM90_U32x4_STSM_NENS4_9Copy_AtomIJS1Z_SJ_EEEvEEEvvEEEEvNT_6ParamsE:
	.zero		2432


//--------------------- SYMBOLS --------------------------

	.type		.nv.reservedSmem.offset0,@object
	.size		.nv.reservedSmem.offset0,0x4
	.type		__assertfail,@function
